//
// Generated by NVIDIA NVVM Compiler
//
// Compiler Build ID: CL-36424714
// Cuda compilation tools, release 13.0, V13.0.88
// Based on NVVM 20.0.0
//

.version 9.0
.target sm_100
.address_size 64

	// .globl	_Z6gpu_axIfffEvPT_PKT0_PT1_Pmmm

.visible .entry _Z6gpu_axIfffEvPT_PKT0_PT1_Pmmm(
	.param .u64 .ptr .align 1 _Z6gpu_axIfffEvPT_PKT0_PT1_Pmmm_param_0,
	.param .u64 .ptr .align 1 _Z6gpu_axIfffEvPT_PKT0_PT1_Pmmm_param_1,
	.param .u64 .ptr .align 1 _Z6gpu_axIfffEvPT_PKT0_PT1_Pmmm_param_2,
	.param .u64 .ptr .align 1 _Z6gpu_axIfffEvPT_PKT0_PT1_Pmmm_param_3,
	.param .u64 _Z6gpu_axIfffEvPT_PKT0_PT1_Pmmm_param_4,
	.param .u64 _Z6gpu_axIfffEvPT_PKT0_PT1_Pmmm_param_5
)
{
	.reg .pred 	%p<11>;
	.reg .b32 	%r<5>;
	.reg .b32 	%f<68>;
	.reg .b64 	%rd<149>;

	ld.param.u64 	%rd28, [_Z6gpu_axIfffEvPT_PKT0_PT1_Pmmm_param_0];
	ld.param.u64 	%rd29, [_Z6gpu_axIfffEvPT_PKT0_PT1_Pmmm_param_1];
	ld.param.u64 	%rd30, [_Z6gpu_axIfffEvPT_PKT0_PT1_Pmmm_param_3];
	ld.param.u64 	%rd26, [_Z6gpu_axIfffEvPT_PKT0_PT1_Pmmm_param_4];
	ld.param.u64 	%rd27, [_Z6gpu_axIfffEvPT_PKT0_PT1_Pmmm_param_5];
	cvta.to.global.u64 	%rd1, %rd29;
	cvta.to.global.u64 	%rd2, %rd30;
	cvta.to.global.u64 	%rd3, %rd28;
	mov.u32 	%r1, %tid.x;
	mov.u32 	%r2, %ntid.x;
	mov.u32 	%r3, %ctaid.x;
	mad.lo.s32 	%r4, %r2, %r3, %r1;
	cvt.s64.s32 	%rd4, %r4;
	setp.le.u64 	%p1, %rd27, %rd4;
	@%p1 bra 	$L__BB0_14;
	setp.eq.s64 	%p2, %rd26, 0;
	mov.f32 	%f67, 0f00000000;
	@%p2 bra 	$L__BB0_13;
	and.b64  	%rd5, %rd26, 7;
	setp.lt.u64 	%p3, %rd26, 8;
	mov.f32 	%f67, 0f00000000;
	mov.b64 	%rd147, 0;
	@%p3 bra 	$L__BB0_5;
	and.b64  	%rd147, %rd26, -8;
	shl.b64 	%rd32, %rd4, 3;
	add.s64 	%rd144, %rd2, %rd32;
	shl.b64 	%rd8, %rd27, 6;
	shl.b64 	%rd33, %rd4, 2;
	add.s64 	%rd143, %rd3, %rd33;
	shl.b64 	%rd10, %rd27, 5;
	shl.b64 	%rd11, %rd27, 2;
	shl.b64 	%rd12, %rd27, 3;
	mov.f32 	%f67, 0f00000000;
	mov.u64 	%rd145, %rd147;
$L__BB0_4:
	.pragma "nounroll";
	ld.global.f32 	%f17, [%rd143];
	ld.global.u64 	%rd34, [%rd144];
	shl.b64 	%rd35, %rd34, 2;
	add.s64 	%rd36, %rd1, %rd35;
	ld.global.f32 	%f18, [%rd36];
	fma.rn.f32 	%f19, %f17, %f18, %f67;
	add.s64 	%rd37, %rd143, %rd11;
	ld.global.f32 	%f20, [%rd37];
	add.s64 	%rd38, %rd144, %rd12;
	ld.global.u64 	%rd39, [%rd38];
	shl.b64 	%rd40, %rd39, 2;
	add.s64 	%rd41, %rd1, %rd40;
	ld.global.f32 	%f21, [%rd41];
	fma.rn.f32 	%f22, %f20, %f21, %f19;
	add.s64 	%rd42, %rd37, %rd11;
	ld.global.f32 	%f23, [%rd42];
	add.s64 	%rd43, %rd38, %rd12;
	ld.global.u64 	%rd44, [%rd43];
	shl.b64 	%rd45, %rd44, 2;
	add.s64 	%rd46, %rd1, %rd45;
	ld.global.f32 	%f24, [%rd46];
	fma.rn.f32 	%f25, %f23, %f24, %f22;
	add.s64 	%rd47, %rd42, %rd11;
	ld.global.f32 	%f26, [%rd47];
	add.s64 	%rd48, %rd43, %rd12;
	ld.global.u64 	%rd49, [%rd48];
	shl.b64 	%rd50, %rd49, 2;
	add.s64 	%rd51, %rd1, %rd50;
	ld.global.f32 	%f27, [%rd51];
	fma.rn.f32 	%f28, %f26, %f27, %f25;
	add.s64 	%rd52, %rd47, %rd11;
	ld.global.f32 	%f29, [%rd52];
	add.s64 	%rd53, %rd48, %rd12;
	ld.global.u64 	%rd54, [%rd53];
	shl.b64 	%rd55, %rd54, 2;
	add.s64 	%rd56, %rd1, %rd55;
	ld.global.f32 	%f30, [%rd56];
	fma.rn.f32 	%f31, %f29, %f30, %f28;
	add.s64 	%rd57, %rd52, %rd11;
	ld.global.f32 	%f32, [%rd57];
	add.s64 	%rd58, %rd53, %rd12;
	ld.global.u64 	%rd59, [%rd58];
	shl.b64 	%rd60, %rd59, 2;
	add.s64 	%rd61, %rd1, %rd60;
	ld.global.f32 	%f33, [%rd61];
	fma.rn.f32 	%f34, %f32, %f33, %f31;
	add.s64 	%rd62, %rd57, %rd11;
	ld.global.f32 	%f35, [%rd62];
	add.s64 	%rd63, %rd58, %rd12;
	ld.global.u64 	%rd64, [%rd63];
	shl.b64 	%rd65, %rd64, 2;
	add.s64 	%rd66, %rd1, %rd65;
	ld.global.f32 	%f36, [%rd66];
	fma.rn.f32 	%f37, %f35, %f36, %f34;
	add.s64 	%rd67, %rd62, %rd11;
	ld.global.f32 	%f38, [%rd67];
	add.s64 	%rd68, %rd63, %rd12;
	ld.global.u64 	%rd69, [%rd68];
	shl.b64 	%rd70, %rd69, 2;
	add.s64 	%rd71, %rd1, %rd70;
	ld.global.f32 	%f39, [%rd71];
	fma.rn.f32 	%f67, %f38, %f39, %f37;
	add.s64 	%rd145, %rd145, -8;
	add.s64 	%rd144, %rd144, %rd8;
	add.s64 	%rd143, %rd143, %rd10;
	setp.ne.s64 	%p4, %rd145, 0;
	@%p4 bra 	$L__BB0_4;
$L__BB0_5:
	setp.eq.s64 	%p5, %rd5, 0;
	@%p5 bra 	$L__BB0_13;
	and.b64  	%rd20, %rd26, 3;
	setp.lt.u64 	%p6, %rd5, 4;
	@%p6 bra 	$L__BB0_8;
	mad.lo.s64 	%rd72, %rd147, %rd27, %rd4;
	shl.b64 	%rd73, %rd72, 2;
	add.s64 	%rd74, %rd3, %rd73;
	ld.global.f32 	%f41, [%rd74];
	shl.b64 	%rd75, %rd72, 3;
	add.s64 	%rd76, %rd2, %rd75;
	ld.global.u64 	%rd77, [%rd76];
	shl.b64 	%rd78, %rd77, 2;
	add.s64 	%rd79, %rd1, %rd78;
	ld.global.f32 	%f42, [%rd79];
	fma.rn.f32 	%f43, %f41, %f42, %f67;
	add.s64 	%rd80, %rd147, 1;
	and.b64  	%rd81, %rd80, 4294967295;
	mad.lo.s64 	%rd82, %rd81, %rd27, %rd4;
	shl.b64 	%rd83, %rd82, 2;
	add.s64 	%rd84, %rd3, %rd83;
	ld.global.f32 	%f44, [%rd84];
	shl.b64 	%rd85, %rd82, 3;
	add.s64 	%rd86, %rd2, %rd85;
	ld.global.u64 	%rd87, [%rd86];
	shl.b64 	%rd88, %rd87, 2;
	add.s64 	%rd89, %rd1, %rd88;
	ld.global.f32 	%f45, [%rd89];
	fma.rn.f32 	%f46, %f44, %f45, %f43;
	add.s64 	%rd90, %rd147, 2;
	and.b64  	%rd91, %rd90, 4294967295;
	mad.lo.s64 	%rd92, %rd91, %rd27, %rd4;
	shl.b64 	%rd93, %rd92, 2;
	add.s64 	%rd94, %rd3, %rd93;
	ld.global.f32 	%f47, [%rd94];
	shl.b64 	%rd95, %rd92, 3;
	add.s64 	%rd96, %rd2, %rd95;
	ld.global.u64 	%rd97, [%rd96];
	shl.b64 	%rd98, %rd97, 2;
	add.s64 	%rd99, %rd1, %rd98;
	ld.global.f32 	%f48, [%rd99];
	fma.rn.f32 	%f49, %f47, %f48, %f46;
	add.s64 	%rd100, %rd147, 3;
	and.b64  	%rd101, %rd100, 4294967295;
	mad.lo.s64 	%rd102, %rd101, %rd27, %rd4;
	shl.b64 	%rd103, %rd102, 2;
	add.s64 	%rd104, %rd3, %rd103;
	ld.global.f32 	%f50, [%rd104];
	shl.b64 	%rd105, %rd102, 3;
	add.s64 	%rd106, %rd2, %rd105;
	ld.global.u64 	%rd107, [%rd106];
	shl.b64 	%rd108, %rd107, 2;
	add.s64 	%rd109, %rd1, %rd108;
	ld.global.f32 	%f51, [%rd109];
	fma.rn.f32 	%f67, %f50, %f51, %f49;
	add.s64 	%rd110, %rd147, 4;
	and.b64  	%rd147, %rd110, 4294967295;
$L__BB0_8:
	setp.eq.s64 	%p7, %rd20, 0;
	@%p7 bra 	$L__BB0_13;
	setp.eq.s64 	%p8, %rd20, 1;
	@%p8 bra 	$L__BB0_11;
	mad.lo.s64 	%rd111, %rd147, %rd27, %rd4;
	shl.b64 	%rd112, %rd111, 2;
	add.s64 	%rd113, %rd3, %rd112;
	ld.global.f32 	%f53, [%rd113];
	shl.b64 	%rd114, %rd111, 3;
	add.s64 	%rd115, %rd2, %rd114;
	ld.global.u64 	%rd116, [%rd115];
	shl.b64 	%rd117, %rd116, 2;
	add.s64 	%rd118, %rd1, %rd117;
	ld.global.f32 	%f54, [%rd118];
	fma.rn.f32 	%f55, %f53, %f54, %f67;
	add.s64 	%rd119, %rd147, 1;
	and.b64  	%rd120, %rd119, 4294967295;
	mad.lo.s64 	%rd121, %rd120, %rd27, %rd4;
	shl.b64 	%rd122, %rd121, 2;
	add.s64 	%rd123, %rd3, %rd122;
	ld.global.f32 	%f56, [%rd123];
	shl.b64 	%rd124, %rd121, 3;
	add.s64 	%rd125, %rd2, %rd124;
	ld.global.u64 	%rd126, [%rd125];
	shl.b64 	%rd127, %rd126, 2;
	add.s64 	%rd128, %rd1, %rd127;
	ld.global.f32 	%f57, [%rd128];
	fma.rn.f32 	%f67, %f56, %f57, %f55;
	add.s64 	%rd129, %rd147, 2;
	and.b64  	%rd147, %rd129, 4294967295;
$L__BB0_11:
	and.b64  	%rd130, %rd26, 1;
	setp.eq.b64 	%p9, %rd130, 1;
	not.pred 	%p10, %p9;
	@%p10 bra 	$L__BB0_13;
	mad.lo.s64 	%rd131, %rd147, %rd27, %rd4;
	shl.b64 	%rd132, %rd131, 2;
	add.s64 	%rd133, %rd3, %rd132;
	ld.global.f32 	%f58, [%rd133];
	shl.b64 	%rd134, %rd131, 3;
	add.s64 	%rd135, %rd2, %rd134;
	ld.global.u64 	%rd136, [%rd135];
	shl.b64 	%rd137, %rd136, 2;
	add.s64 	%rd138, %rd1, %rd137;
	ld.global.f32 	%f59, [%rd138];
	fma.rn.f32 	%f67, %f58, %f59, %f67;
$L__BB0_13:
	ld.param.u64 	%rd142, [_Z6gpu_axIfffEvPT_PKT0_PT1_Pmmm_param_2];
	cvta.to.global.u64 	%rd139, %rd142;
	shl.b64 	%rd140, %rd4, 2;
	add.s64 	%rd141, %rd139, %rd140;
	st.global.f32 	[%rd141], %f67;
$L__BB0_14:
	ret;

}
	// .globl	_Z6gpu_axIdddEvPT_PKT0_PT1_Pmmm
.visible .entry _Z6gpu_axIdddEvPT_PKT0_PT1_Pmmm(
	.param .u64 .ptr .align 1 _Z6gpu_axIdddEvPT_PKT0_PT1_Pmmm_param_0,
	.param .u64 .ptr .align 1 _Z6gpu_axIdddEvPT_PKT0_PT1_Pmmm_param_1,
	.param .u64 .ptr .align 1 _Z6gpu_axIdddEvPT_PKT0_PT1_Pmmm_param_2,
	.param .u64 .ptr .align 1 _Z6gpu_axIdddEvPT_PKT0_PT1_Pmmm_param_3,
	.param .u64 _Z6gpu_axIdddEvPT_PKT0_PT1_Pmmm_param_4,
	.param .u64 _Z6gpu_axIdddEvPT_PKT0_PT1_Pmmm_param_5
)
{
	.reg .pred 	%p<11>;
	.reg .b32 	%r<5>;
	.reg .b64 	%rd<136>;
	.reg .b64 	%fd<68>;

	ld.param.u64 	%rd21, [_Z6gpu_axIdddEvPT_PKT0_PT1_Pmmm_param_0];
	ld.param.u64 	%rd22, [_Z6gpu_axIdddEvPT_PKT0_PT1_Pmmm_param_1];
	ld.param.u64 	%rd23, [_Z6gpu_axIdddEvPT_PKT0_PT1_Pmmm_param_3];
	ld.param.u64 	%rd19, [_Z6gpu_axIdddEvPT_PKT0_PT1_Pmmm_param_4];
	ld.param.u64 	%rd20, [_Z6gpu_axIdddEvPT_PKT0_PT1_Pmmm_param_5];
	cvta.to.global.u64 	%rd1, %rd22;
	cvta.to.global.u64 	%rd2, %rd23;
	cvta.to.global.u64 	%rd3, %rd21;
	mov.u32 	%r1, %tid.x;
	mov.u32 	%r2, %ntid.x;
	mov.u32 	%r3, %ctaid.x;
	mad.lo.s32 	%r4, %r2, %r3, %r1;
	cvt.s64.s32 	%rd4, %r4;
	setp.le.u64 	%p1, %rd20, %rd4;
	@%p1 bra 	$L__BB1_14;
	setp.eq.s64 	%p2, %rd19, 0;
	mov.f64 	%fd67, 0d0000000000000000;
	@%p2 bra 	$L__BB1_13;
	and.b64  	%rd5, %rd19, 7;
	setp.lt.u64 	%p3, %rd19, 8;
	mov.f64 	%fd67, 0d0000000000000000;
	mov.b64 	%rd134, 0;
	@%p3 bra 	$L__BB1_5;
	and.b64  	%rd134, %rd19, -8;
	shl.b64 	%rd131, %rd4, 3;
	mov.f64 	%fd67, 0d0000000000000000;
	mov.u64 	%rd132, %rd134;
$L__BB1_4:
	.pragma "nounroll";
	add.s64 	%rd25, %rd3, %rd131;
	ld.global.f64 	%fd17, [%rd25];
	add.s64 	%rd26, %rd2, %rd131;
	ld.global.u64 	%rd27, [%rd26];
	shl.b64 	%rd28, %rd27, 3;
	add.s64 	%rd29, %rd1, %rd28;
	ld.global.f64 	%fd18, [%rd29];
	fma.rn.f64 	%fd19, %fd17, %fd18, %fd67;
	shl.b64 	%rd30, %rd20, 3;
	add.s64 	%rd31, %rd25, %rd30;
	ld.global.f64 	%fd20, [%rd31];
	add.s64 	%rd32, %rd26, %rd30;
	ld.global.u64 	%rd33, [%rd32];
	shl.b64 	%rd34, %rd33, 3;
	add.s64 	%rd35, %rd1, %rd34;
	ld.global.f64 	%fd21, [%rd35];
	fma.rn.f64 	%fd22, %fd20, %fd21, %fd19;
	add.s64 	%rd36, %rd31, %rd30;
	ld.global.f64 	%fd23, [%rd36];
	add.s64 	%rd37, %rd32, %rd30;
	ld.global.u64 	%rd38, [%rd37];
	shl.b64 	%rd39, %rd38, 3;
	add.s64 	%rd40, %rd1, %rd39;
	ld.global.f64 	%fd24, [%rd40];
	fma.rn.f64 	%fd25, %fd23, %fd24, %fd22;
	add.s64 	%rd41, %rd36, %rd30;
	ld.global.f64 	%fd26, [%rd41];
	add.s64 	%rd42, %rd37, %rd30;
	ld.global.u64 	%rd43, [%rd42];
	shl.b64 	%rd44, %rd43, 3;
	add.s64 	%rd45, %rd1, %rd44;
	ld.global.f64 	%fd27, [%rd45];
	fma.rn.f64 	%fd28, %fd26, %fd27, %fd25;
	add.s64 	%rd46, %rd41, %rd30;
	ld.global.f64 	%fd29, [%rd46];
	add.s64 	%rd47, %rd42, %rd30;
	ld.global.u64 	%rd48, [%rd47];
	shl.b64 	%rd49, %rd48, 3;
	add.s64 	%rd50, %rd1, %rd49;
	ld.global.f64 	%fd30, [%rd50];
	fma.rn.f64 	%fd31, %fd29, %fd30, %fd28;
	add.s64 	%rd51, %rd46, %rd30;
	ld.global.f64 	%fd32, [%rd51];
	add.s64 	%rd52, %rd47, %rd30;
	ld.global.u64 	%rd53, [%rd52];
	shl.b64 	%rd54, %rd53, 3;
	add.s64 	%rd55, %rd1, %rd54;
	ld.global.f64 	%fd33, [%rd55];
	fma.rn.f64 	%fd34, %fd32, %fd33, %fd31;
	add.s64 	%rd56, %rd51, %rd30;
	ld.global.f64 	%fd35, [%rd56];
	add.s64 	%rd57, %rd52, %rd30;
	ld.global.u64 	%rd58, [%rd57];
	shl.b64 	%rd59, %rd58, 3;
	add.s64 	%rd60, %rd1, %rd59;
	ld.global.f64 	%fd36, [%rd60];
	fma.rn.f64 	%fd37, %fd35, %fd36, %fd34;
	add.s64 	%rd61, %rd56, %rd30;
	ld.global.f64 	%fd38, [%rd61];
	add.s64 	%rd62, %rd57, %rd30;
	ld.global.u64 	%rd63, [%rd62];
	shl.b64 	%rd64, %rd63, 3;
	add.s64 	%rd65, %rd1, %rd64;
	ld.global.f64 	%fd39, [%rd65];
	fma.rn.f64 	%fd67, %fd38, %fd39, %fd37;
	add.s64 	%rd132, %rd132, -8;
	shl.b64 	%rd66, %rd20, 6;
	add.s64 	%rd131, %rd131, %rd66;
	setp.ne.s64 	%p4, %rd132, 0;
	@%p4 bra 	$L__BB1_4;
$L__BB1_5:
	setp.eq.s64 	%p5, %rd5, 0;
	@%p5 bra 	$L__BB1_13;
	and.b64  	%rd13, %rd19, 3;
	setp.lt.u64 	%p6, %rd5, 4;
	@%p6 bra 	$L__BB1_8;
	mad.lo.s64 	%rd67, %rd134, %rd20, %rd4;
	shl.b64 	%rd68, %rd67, 3;
	add.s64 	%rd69, %rd3, %rd68;
	ld.global.f64 	%fd41, [%rd69];
	add.s64 	%rd70, %rd2, %rd68;
	ld.global.u64 	%rd71, [%rd70];
	shl.b64 	%rd72, %rd71, 3;
	add.s64 	%rd73, %rd1, %rd72;
	ld.global.f64 	%fd42, [%rd73];
	fma.rn.f64 	%fd43, %fd41, %fd42, %fd67;
	add.s64 	%rd74, %rd134, 1;
	and.b64  	%rd75, %rd74, 4294967295;
	mad.lo.s64 	%rd76, %rd75, %rd20, %rd4;
	shl.b64 	%rd77, %rd76, 3;
	add.s64 	%rd78, %rd3, %rd77;
	ld.global.f64 	%fd44, [%rd78];
	add.s64 	%rd79, %rd2, %rd77;
	ld.global.u64 	%rd80, [%rd79];
	shl.b64 	%rd81, %rd80, 3;
	add.s64 	%rd82, %rd1, %rd81;
	ld.global.f64 	%fd45, [%rd82];
	fma.rn.f64 	%fd46, %fd44, %fd45, %fd43;
	add.s64 	%rd83, %rd134, 2;
	and.b64  	%rd84, %rd83, 4294967295;
	mad.lo.s64 	%rd85, %rd84, %rd20, %rd4;
	shl.b64 	%rd86, %rd85, 3;
	add.s64 	%rd87, %rd3, %rd86;
	ld.global.f64 	%fd47, [%rd87];
	add.s64 	%rd88, %rd2, %rd86;
	ld.global.u64 	%rd89, [%rd88];
	shl.b64 	%rd90, %rd89, 3;
	add.s64 	%rd91, %rd1, %rd90;
	ld.global.f64 	%fd48, [%rd91];
	fma.rn.f64 	%fd49, %fd47, %fd48, %fd46;
	add.s64 	%rd92, %rd134, 3;
	and.b64  	%rd93, %rd92, 4294967295;
	mad.lo.s64 	%rd94, %rd93, %rd20, %rd4;
	shl.b64 	%rd95, %rd94, 3;
	add.s64 	%rd96, %rd3, %rd95;
	ld.global.f64 	%fd50, [%rd96];
	add.s64 	%rd97, %rd2, %rd95;
	ld.global.u64 	%rd98, [%rd97];
	shl.b64 	%rd99, %rd98, 3;
	add.s64 	%rd100, %rd1, %rd99;
	ld.global.f64 	%fd51, [%rd100];
	fma.rn.f64 	%fd67, %fd50, %fd51, %fd49;
	add.s64 	%rd101, %rd134, 4;
	and.b64  	%rd134, %rd101, 4294967295;
$L__BB1_8:
	setp.eq.s64 	%p7, %rd13, 0;
	@%p7 bra 	$L__BB1_13;
	setp.eq.s64 	%p8, %rd13, 1;
	@%p8 bra 	$L__BB1_11;
	mad.lo.s64 	%rd102, %rd134, %rd20, %rd4;
	shl.b64 	%rd103, %rd102, 3;
	add.s64 	%rd104, %rd3, %rd103;
	ld.global.f64 	%fd53, [%rd104];
	add.s64 	%rd105, %rd2, %rd103;
	ld.global.u64 	%rd106, [%rd105];
	shl.b64 	%rd107, %rd106, 3;
	add.s64 	%rd108, %rd1, %rd107;
	ld.global.f64 	%fd54, [%rd108];
	fma.rn.f64 	%fd55, %fd53, %fd54, %fd67;
	add.s64 	%rd109, %rd134, 1;
	and.b64  	%rd110, %rd109, 4294967295;
	mad.lo.s64 	%rd111, %rd110, %rd20, %rd4;
	shl.b64 	%rd112, %rd111, 3;
	add.s64 	%rd113, %rd3, %rd112;
	ld.global.f64 	%fd56, [%rd113];
	add.s64 	%rd114, %rd2, %rd112;
	ld.global.u64 	%rd115, [%rd114];
	shl.b64 	%rd116, %rd115, 3;
	add.s64 	%rd117, %rd1, %rd116;
	ld.global.f64 	%fd57, [%rd117];
	fma.rn.f64 	%fd67, %fd56, %fd57, %fd55;
	add.s64 	%rd118, %rd134, 2;
	and.b64  	%rd134, %rd118, 4294967295;
$L__BB1_11:
	and.b64  	%rd119, %rd19, 1;
	setp.eq.b64 	%p9, %rd119, 1;
	not.pred 	%p10, %p9;
	@%p10 bra 	$L__BB1_13;
	mad.lo.s64 	%rd120, %rd134, %rd20, %rd4;
	shl.b64 	%rd121, %rd120, 3;
	add.s64 	%rd122, %rd3, %rd121;
	ld.global.f64 	%fd58, [%rd122];
	add.s64 	%rd123, %rd2, %rd121;
	ld.global.u64 	%rd124, [%rd123];
	shl.b64 	%rd125, %rd124, 3;
	add.s64 	%rd126, %rd1, %rd125;
	ld.global.f64 	%fd59, [%rd126];
	fma.rn.f64 	%fd67, %fd58, %fd59, %fd67;
$L__BB1_13:
	ld.param.u64 	%rd130, [_Z6gpu_axIdddEvPT_PKT0_PT1_Pmmm_param_2];
	cvta.to.global.u64 	%rd127, %rd130;
	shl.b64 	%rd128, %rd4, 3;
	add.s64 	%rd129, %rd127, %rd128;
	st.global.f64 	[%rd129], %fd67;
$L__BB1_14:
	ret;

}


// ===== COMPILED SASS (sm_100) =====

	.target	sm_100

	.elftype	@"ET_EXEC"


//--------------------- .note.nv.tkinfo           --------------------------
	.section	.note.nv.tkinfo,"",@"SHT_NOTE"
	.sectionflags	@"SHF_NOTE_NV_TKINFO"
	.tkinfo
        /*0018*/ 	.word	0x00000002
        /*0030*/ 	.string	""
        /*0030*/ 	.string	"ptxas"
        /*0030*/ 	.string	"Cuda compilation tools, release 13.0, V13.0.88"
        /*0030*/ 	.string	"Build cuda_13.0.r13.0/compiler.36424714_0"
        /*0030*/ 	.string	"-arch sm_100 -m 64 "



//--------------------- .note.nv.cuinfo           --------------------------
	.section	.note.nv.cuinfo,"",@"SHT_NOTE"
	.sectionflags	@"SHF_NOTE_NV_CUINFO"
        /*0018*/ 	.short	0x0002
        /*001a*/ 	.short	0x0064
        /*001c*/ 	.short	0x0082
	.zero		2


//--------------------- .nv.info                  --------------------------
	.section	.nv.info,"",@"SHT_CUDA_INFO"
	.align	4


	//----- nvinfo : EIATTR_REGCOUNT
	.align		4
        /*0000*/ 	.byte	0x04, 0x2f
        /*0002*/ 	.short	(.L_1 - .L_0)
	.align		4
.L_0:
        /*0004*/ 	.word	index@(_Z6gpu_axIfffEvPT_PKT0_PT1_Pmmm)
        /*0008*/ 	.word	0x00000020


	//----- nvinfo : EIATTR_FRAME_SIZE
	.align		4
.L_1:
        /*000c*/ 	.byte	0x04, 0x11
        /*000e*/ 	.short	(.L_3 - .L_2)
	.align		4
.L_2:
        /*0010*/ 	.word	index@(_Z6gpu_axIfffEvPT_PKT0_PT1_Pmmm)
        /*0014*/ 	.word	0x00000000


	//----- nvinfo : EIATTR_REGCOUNT
	.align		4
.L_3:
        /*0018*/ 	.byte	0x04, 0x2f
        /*001a*/ 	.short	(.L_5 - .L_4)
	.align		4
.L_4:
        /*001c*/ 	.word	index@(_Z6gpu_axIdddEvPT_PKT0_PT1_Pmmm)
        /*0020*/ 	.word	0x00000020


	//----- nvinfo : EIATTR_FRAME_SIZE
	.align		4
.L_5:
        /*0024*/ 	.byte	0x04, 0x11
        /*0026*/ 	.short	(.L_7 - .L_6)
	.align		4
.L_6:
        /*0028*/ 	.word	index@(_Z6gpu_axIdddEvPT_PKT0_PT1_Pmmm)
        /*002c*/ 	.word	0x00000000


	//----- nvinfo : EIATTR_MIN_STACK_SIZE
	.align		4
.L_7:
        /*0030*/ 	.byte	0x04, 0x12
        /*0032*/ 	.short	(.L_9 - .L_8)
	.align		4
.L_8:
        /*0034*/ 	.word	index@(_Z6gpu_axIdddEvPT_PKT0_PT1_Pmmm)
        /*0038*/ 	.word	0x00000000


	//----- nvinfo : EIATTR_MIN_STACK_SIZE
	.align		4
.L_9:
        /*003c*/ 	.byte	0x04, 0x12
        /*003e*/ 	.short	(.L_11 - .L_10)
	.align		4
.L_10:
        /*0040*/ 	.word	index@(_Z6gpu_axIfffEvPT_PKT0_PT1_Pmmm)
        /*0044*/ 	.word	0x00000000
.L_11:


//--------------------- .nv.compat                --------------------------
	.section	.nv.compat,"",@"SHT_CUDA_COMPAT_INFO"
	.align	4
        /*0000*/ 	.byte	0x02, 0x09, 0x00, 0x00, 0x02, 0x02, 0x01, 0x00, 0x02, 0x05, 0x05, 0x00, 0x03, 0x07, 0x01, 0x01
        /*0010*/ 	.byte	0x02, 0x03, 0x00, 0x00, 0x02, 0x06, 0x01, 0x00, 0x04, 0x0b, 0x08, 0x00, 0x01, 0x00, 0x00, 0x00
        /*0020*/ 	.byte	0x00, 0x00, 0x00, 0x00


//--------------------- .nv.info._Z6gpu_axIdddEvPT_PKT0_PT1_Pmmm --------------------------
	.section	.nv.info._Z6gpu_axIdddEvPT_PKT0_PT1_Pmmm,"",@"SHT_CUDA_INFO"
	.sectionflags	@""
	.align	4


	//----- nvinfo : EIATTR_CUDA_API_VERSION
	.align		4
        /*0000*/ 	.byte	0x04, 0x37
        /*0002*/ 	.short	(.L_13 - .L_12)
.L_12:
        /*0004*/ 	.word	0x00000082


	//----- nvinfo : EIATTR_KPARAM_INFO
	.align		4
.L_13:
        /*0008*/ 	.byte	0x04, 0x17
        /*000a*/ 	.short	(.L_15 - .L_14)
.L_14:
        /*000c*/ 	.word	0x00000000
        /*0010*/ 	.short	0x0005
        /*0012*/ 	.short	0x0028
        /*0014*/ 	.byte	0x00, 0xf0, 0x21, 0x00


	//----- nvinfo : EIATTR_KPARAM_INFO
	.align		4
.L_15:
        /*0018*/ 	.byte	0x04, 0x17
        /*001a*/ 	.short	(.L_17 - .L_16)
.L_16:
        /*001c*/ 	.word	0x00000000
        /*0020*/ 	.short	0x0004
        /*0022*/ 	.short	0x0020
        /*0024*/ 	.byte	0x00, 0xf0, 0x21, 0x00


	//----- nvinfo : EIATTR_KPARAM_INFO
	.align		4
.L_17:
        /*0028*/ 	.byte	0x04, 0x17
        /*002a*/ 	.short	(.L_19 - .L_18)
.L_18:
        /*002c*/ 	.word	0x00000000
        /*0030*/ 	.short	0x0003
        /*0032*/ 	.short	0x0018
        /*0034*/ 	.byte	0x00, 0xf5, 0x21, 0x00


	//----- nvinfo : EIATTR_KPARAM_INFO
	.align		4
.L_19:
        /*0038*/ 	.byte	0x04, 0x17
        /*003a*/ 	.short	(.L_21 - .L_20)
.L_20:
        /*003c*/ 	.word	0x00000000
        /*0040*/ 	.short	0x0002
        /*0042*/ 	.short	0x0010
        /*0044*/ 	.byte	0x00, 0xf5, 0x21, 0x00


	//----- nvinfo : EIATTR_KPARAM_INFO
	.align		4
.L_21:
        /*0048*/ 	.byte	0x04, 0x17
        /*004a*/ 	.short	(.L_23 - .L_22)
.L_22:
        /*004c*/ 	.word	0x00000000
        /*0050*/ 	.short	0x0001
        /*0052*/ 	.short	0x0008
        /*0054*/ 	.byte	0x00, 0xf5, 0x21, 0x00


	//----- nvinfo : EIATTR_KPARAM_INFO
	.align		4
.L_23:
        /*0058*/ 	.byte	0x04, 0x17
        /*005a*/ 	.short	(.L_25 - .L_24)
.L_24:
        /*005c*/ 	.word	0x00000000
        /*0060*/ 	.short	0x0000
        /*0062*/ 	.short	0x0000
        /*0064*/ 	.byte	0x00, 0xf5, 0x21, 0x00


	//----- nvinfo : EIATTR_SPARSE_MMA_MASK
	.align		4
.L_25:
        /*0068*/ 	.byte	0x03, 0x50
        /*006a*/ 	.short	0x0000


	//----- nvinfo : EIATTR_MAXREG_COUNT
	.align		4
        /*006c*/ 	.byte	0x03, 0x1b
        /*006e*/ 	.short	0x00ff


	//----- nvinfo : EIATTR_MERCURY_ISA_VERSION
	.align		4
        /*0070*/ 	.byte	0x03, 0x5f
        /*0072*/ 	.short	0x0101


	//----- nvinfo : EIATTR_VRC_CTA_INIT_COUNT
	.align		4
        /*0074*/ 	.byte	0x02, 0x4a
	.zero		1
	.zero		1


	//----- nvinfo : EIATTR_EXIT_INSTR_OFFSETS
	.align		4
        /*0078*/ 	.byte	0x04, 0x1c
        /*007a*/ 	.short	(.L_27 - .L_26)


	//   ....[0]....
.L_26:
        /*007c*/ 	.word	0x00000090


	//   ....[1]....
        /*0080*/ 	.word	0x00001080


	//----- nvinfo : EIATTR_CBANK_PARAM_SIZE
	.align		4
.L_27:
        /*0084*/ 	.byte	0x03, 0x19
        /*0086*/ 	.short	0x0030


	//----- nvinfo : EIATTR_PARAM_CBANK
	.align		4
        /*0088*/ 	.byte	0x04, 0x0a
        /*008a*/ 	.short	(.L_29 - .L_28)
	.align		4
.L_28:
        /*008c*/ 	.word	index@(.nv.constant0._Z6gpu_axIdddEvPT_PKT0_PT1_Pmmm)
        /*0090*/ 	.short	0x0380
        /*0092*/ 	.short	0x0030


	//----- nvinfo : EIATTR_SW_WAR
	.align		4
.L_29:
        /*0094*/ 	.byte	0x04, 0x36
        /*0096*/ 	.short	(.L_31 - .L_30)
.L_30:
        /*0098*/ 	.word	0x00000008
.L_31:


//--------------------- .nv.info._Z6gpu_axIfffEvPT_PKT0_PT1_Pmmm --------------------------
	.section	.nv.info._Z6gpu_axIfffEvPT_PKT0_PT1_Pmmm,"",@"SHT_CUDA_INFO"
	.sectionflags	@""
	.align	4


	//----- nvinfo : EIATTR_CUDA_API_VERSION
	.align		4
        /*0000*/ 	.byte	0x04, 0x37
        /*0002*/ 	.short	(.L_33 - .L_32)
.L_32:
        /*0004*/ 	.word	0x00000082


	//----- nvinfo : EIATTR_KPARAM_INFO
	.align		4
.L_33:
        /*0008*/ 	.byte	0x04, 0x17
        /*000a*/ 	.short	(.L_35 - .L_34)
.L_34:
        /*000c*/ 	.word	0x00000000
        /*0010*/ 	.short	0x0005
        /*0012*/ 	.short	0x0028
        /*0014*/ 	.byte	0x00, 0xf0, 0x21, 0x00


	//----- nvinfo : EIATTR_KPARAM_INFO
	.align		4
.L_35:
        /*0018*/ 	.byte	0x04, 0x17
        /*001a*/ 	.short	(.L_37 - .L_36)
.L_36:
        /*001c*/ 	.word	0x00000000
        /*0020*/ 	.short	0x0004
        /*0022*/ 	.short	0x0020
        /*0024*/ 	.byte	0x00, 0xf0, 0x21, 0x00


	//----- nvinfo : EIATTR_KPARAM_INFO
	.align		4
.L_37:
        /*0028*/ 	.byte	0x04, 0x17
        /*002a*/ 	.short	(.L_39 - .L_38)
.L_38:
        /*002c*/ 	.word	0x00000000
        /*0030*/ 	.short	0x0003
        /*0032*/ 	.short	0x0018
        /*0034*/ 	.byte	0x00, 0xf5, 0x21, 0x00


	//----- nvinfo : EIATTR_KPARAM_INFO
	.align		4
.L_39:
        /*0038*/ 	.byte	0x04, 0x17
        /*003a*/ 	.short	(.L_41 - .L_40)
.L_40:
        /*003c*/ 	.word	0x00000000
        /*0040*/ 	.short	0x0002
        /*0042*/ 	.short	0x0010
        /*0044*/ 	.byte	0x00, 0xf5, 0x21, 0x00


	//----- nvinfo : EIATTR_KPARAM_INFO
	.align		4
.L_41:
        /*0048*/ 	.byte	0x04, 0x17
        /*004a*/ 	.short	(.L_43 - .L_42)
.L_42:
        /*004c*/ 	.word	0x00000000
        /*0050*/ 	.short	0x0001
        /*0052*/ 	.short	0x0008
        /*0054*/ 	.byte	0x00, 0xf5, 0x21, 0x00


	//----- nvinfo : EIATTR_KPARAM_INFO
	.align		4
.L_43:
        /*0058*/ 	.byte	0x04, 0x17
        /*005a*/ 	.short	(.L_45 - .L_44)
.L_44:
        /*005c*/ 	.word	0x00000000
        /*0060*/ 	.short	0x0000
        /*0062*/ 	.short	0x0000
        /*0064*/ 	.byte	0x00, 0xf5, 0x21, 0x00


	//----- nvinfo : EIATTR_SPARSE_MMA_MASK
	.align		4
.L_45:
        /*0068*/ 	.byte	0x03, 0x50
        /*006a*/ 	.short	0x0000


	//----- nvinfo : EIATTR_MAXREG_COUNT
	.align		4
        /*006c*/ 	.byte	0x03, 0x1b
        /*006e*/ 	.short	0x00ff


	//----- nvinfo : EIATTR_MERCURY_ISA_VERSION
	.align		4
        /*0070*/ 	.byte	0x03, 0x5f
        /*0072*/ 	.short	0x0101


	//----- nvinfo : EIATTR_VRC_CTA_INIT_COUNT
	.align		4
        /*0074*/ 	.byte	0x02, 0x4a
	.zero		1
	.zero		1


	//----- nvinfo : EIATTR_EXIT_INSTR_OFFSETS
	.align		4
        /*0078*/ 	.byte	0x04, 0x1c
        /*007a*/ 	.short	(.L_47 - .L_46)


	//   ....[0]....
.L_46:
        /*007c*/ 	.word	0x00000090


	//   ....[1]....
        /*0080*/ 	.word	0x00001020


	//----- nvinfo : EIATTR_CBANK_PARAM_SIZE
	.align		4
.L_47:
        /*0084*/ 	.byte	0x03, 0x19
        /*0086*/ 	.short	0x0030


	//----- nvinfo : EIATTR_PARAM_CBANK
	.align		4
        /*0088*/ 	.byte	0x04, 0x0a
        /*008a*/ 	.short	(.L_49 - .L_48)
	.align		4
.L_48:
        /*008c*/ 	.word	index@(.nv.constant0._Z6gpu_axIfffEvPT_PKT0_PT1_Pmmm)
        /*0090*/ 	.short	0x0380
        /*0092*/ 	.short	0x0030


	//----- nvinfo : EIATTR_SW_WAR
	.align		4
.L_49:
        /*0094*/ 	.byte	0x04, 0x36
        /*0096*/ 	.short	(.L_51 - .L_50)
.L_50:
        /*0098*/ 	.word	0x00000008
.L_51:


//--------------------- .nv.callgraph             --------------------------
	.section	.nv.callgraph,"",@"SHT_CUDA_CALLGRAPH"
	.align	4
	.sectionentsize	8
	.align		4
        /*0000*/ 	.word	0x00000000
	.align		4
        /*0004*/ 	.word	0xffffffff
	.align		4
        /*0008*/ 	.word	0x00000000
	.align		4
        /*000c*/ 	.word	0xfffffffe
	.align		4
        /*0010*/ 	.word	0x00000000
	.align		4
        /*0014*/ 	.word	0xfffffffd
	.align		4
        /*0018*/ 	.word	0x00000000
	.align		4
        /*001c*/ 	.word	0xfffffffc


//--------------------- .text._Z6gpu_axIdddEvPT_PKT0_PT1_Pmmm --------------------------
	.section	.text._Z6gpu_axIdddEvPT_PKT0_PT1_Pmmm,"ax",@progbits
	.align	128
        .global         _Z6gpu_axIdddEvPT_PKT0_PT1_Pmmm
        .type           _Z6gpu_axIdddEvPT_PKT0_PT1_Pmmm,@function
        .size           _Z6gpu_axIdddEvPT_PKT0_PT1_Pmmm,(.L_x_12 - _Z6gpu_axIdddEvPT_PKT0_PT1_Pmmm)
        .other          _Z6gpu_axIdddEvPT_PKT0_PT1_Pmmm,@"STO_CUDA_ENTRY STV_DEFAULT"
_Z6gpu_axIdddEvPT_PKT0_PT1_Pmmm:
.text._Z6gpu_axIdddEvPT_PKT0_PT1_Pmmm:
[----:B------:R-:W-:Y:S01]  /*0000*/  LDC R1, c[0x0][0x37c] ;  /* 0x0000df00ff017b82 */ /* 0x000fe20000000800 */
[----:B------:R-:W0:Y:S07]  /*0010*/  S2R R6, SR_TID.X ;  /* 0x0000000000067919 */ /* 0x000e2e0000002100 */
[----:B------:R-:W1:Y:S01]  /*0020*/  LDC.64 R4, c[0x0][0x3a8] ;  /* 0x0000ea00ff047b82 */ /* 0x000e620000000a00 */
[----:B------:R-:W0:Y:S01]  /*0030*/  LDCU UR4, c[0x0][0x360] ;  /* 0x00006c00ff0477ac */ /* 0x000e220008000800 */
[----:B------:R-:W0:Y:S02]  /*0040*/  S2R R7, SR_CTAID.X ;  /* 0x0000000000077919 */ /* 0x000e240000002500 */
[----:B0-----:R-:W-:-:S05]  /*0050*/  IMAD R6, R7, UR4, R6 ;  /* 0x0000000407067c24 */ /* 0x001fca000f8e0206 */
[----:B------:R-:W-:Y:S02]  /*0060*/  SHF.R.S32.HI R7, RZ, 0x1f, R6 ;  /* 0x0000001fff077819 */ /* 0x000fe40000011406 */
[----:B-1----:R-:W-:-:S04]  /*0070*/  ISETP.GE.U32.AND P0, PT, R6, R4, PT ;  /* 0x000000040600720c */ /* 0x002fc80003f06070 */
[----:B------:R-:W-:-:S13]  /*0080*/  ISETP.GE.U32.AND.EX P0, PT, R7, R5, PT, P0 ;  /* 0x000000050700720c */ /* 0x000fda0003f06100 */
[----:B------:R-:W-:Y:S05]  /*0090*/  @P0 EXIT ;  /* 0x000000000000094d */ /* 0x000fea0003800000 */
[----:B------:R-:W0:Y:S01]  /*00a0*/  LDCU.64 UR8, c[0x0][0x3a0] ;  /* 0x00007400ff0877ac */ /* 0x000e220008000a00 */
[----:B------:R-:W-:Y:S01]  /*00b0*/  CS2R R18, SRZ ;  /* 0x0000000000127805 */ /* 0x000fe2000001ff00 */
[----:B------:R-:W1:Y:S01]  /*00c0*/  LDCU.64 UR10, c[0x0][0x358] ;  /* 0x00006b00ff0a77ac */ /* 0x000e620008000a00 */
[----:B0-----:R-:W-:-:S04]  /*00d0*/  UISETP.NE.U32.AND UP0, UPT, UR8, URZ, UPT ;  /* 0x000000ff0800728c */ /* 0x001fc8000bf05070 */
[----:B------:R-:W-:-:S09]  /*00e0*/  UISETP.NE.AND.EX UP0, UPT, UR9, URZ, UPT, UP0 ;  /* 0x000000ff0900728c */ /* 0x000fd2000bf05300 */
[----:B-1----:R-:W-:Y:S05]  /*00f0*/  BRA.U !UP0, `(.L_x_0) ;  /* 0x0000000d08d07547 */ /* 0x002fea000b800000 */
[----:B------:R-:W-:Y:S01]  /*0100*/  UISETP.GE.U32.AND UP1, UPT, UR8, 0x8, UPT ;  /* 0x000000080800788c */ /* 0x000fe2000bf26070 */
[----:B------:R-:W-:Y:S01]  /*0110*/  CS2R R18, SRZ ;  /* 0x0000000000127805 */ /* 0x000fe2000001ff00 */
[----:B------:R-:W-:Y:S02]  /*0120*/  ULOP3.LUT UR12, UR8, 0x7, URZ, 0xc0, !UPT ;  /* 0x00000007080c7892 */ /* 0x000fe4000f8ec0ff */
[----:B------:R-:W-:Y:S02]  /*0130*/  UISETP.GE.U32.AND.EX UP1, UPT, UR9, URZ, UPT, UP1 ;  /* 0x000000ff0900728c */ /* 0x000fe4000bf26110 */
[----:B------:R-:W-:Y:S01]  /*0140*/  UISETP.NE.U32.AND UP0, UPT, UR12, URZ, UPT ;  /* 0x000000ff0c00728c */ /* 0x000fe2000bf05070 */
[----:B------:R-:W-:Y:S01]  /*0150*/  UMOV UR4, URZ ;  /* 0x000000ff00047c82 */ /* 0x000fe20008000000 */
[----:B------:R-:W-:Y:S02]  /*0160*/  UMOV UR5, URZ ;  /* 0x000000ff00057c82 */ /* 0x000fe40008000000 */
[----:B------:R-:W-:-:S03]  /*0170*/  UISETP.NE.AND.EX UP0, UPT, URZ, URZ, UPT, UP0 ;  /* 0x000000ffff00728c */ /* 0x000fc6000bf05300 */
[----:B------:R-:W-:Y:S08]  /*0180*/  BRA.U !UP1, `(.L_x_1) ;  /* 0x0000000509887547 */ /* 0x000ff0000b800000 */
[----:B------:R-:W0:Y:S01]  /*0190*/  LDCU UR5, c[0x0][0x3a4] ;  /* 0x00007480ff0577ac */ /* 0x000e220008000800 */
[C---:B------:R-:W-:Y:S01]  /*01a0*/  SHF.L.U64.HI R0, R6.reuse, 0x3, R7 ;  /* 0x0000000306007819 */ /* 0x040fe20000010207 */
[----:B------:R-:W-:Y:S01]  /*01b0*/  IMAD.SHL.U32 R3, R6, 0x8, RZ ;  /* 0x0000000806037824 */ /* 0x000fe200078e00ff */
[----:B------:R-:W-:Y:S01]  /*01c0*/  CS2R R18, SRZ ;  /* 0x0000000000127805 */ /* 0x000fe2000001ff00 */
[----:B------:R-:W-:Y:S01]  /*01d0*/  ULOP3.LUT UR4, UR8, 0xfffffff8, URZ, 0xc0, !UPT ;  /* 0xfffffff808047892 */ /* 0x000fe2000f8ec0ff */
[----:B------:R-:W1:Y:S01]  /*01e0*/  LDCU.64 UR14, c[0x0][0x398] ;  /* 0x00007300ff0e77ac */ /* 0x000e620008000a00 */
[----:B------:R-:W2:Y:S05]  /*01f0*/  LDCU.128 UR16, c[0x0][0x380] ;  /* 0x00007000ff1077ac */ /* 0x000eaa0008000c00 */
[----:B------:R-:W-:Y:S01]  /*0200*/  UMOV UR6, UR4 ;  /* 0x0000000400067c82 */ /* 0x000fe20008000000 */
[----:B0-----:R-:W-:-:S05]  /*0210*/  UMOV UR7, UR5 ;  /* 0x0000000500077c82 */ /* 0x001fca0008000000 */
.L_x_2:
[----:B-1----:R-:W-:-:S04]  /*0220*/  IADD3 R8, P0, PT, R3, UR14, RZ ;  /* 0x0000000e03087c10 */ /* 0x002fc8000ff1e0ff */
[----:B------:R-:W-:-:S05]  /*0230*/  IADD3.X R9, PT, PT, R0, UR15, RZ, P0, !PT ;  /* 0x0000000f00097c10 */ /* 0x000fca00087fe4ff */
[----:B------:R-:W3:Y:S01]  /*0240*/  LDG.E.64 R20, desc[UR10][R8.64] ;  /* 0x0000000a08147981 */ /* 0x000ee2000c1e1b00 */
[C---:B------:R-:W-:Y:S01]  /*0250*/  IMAD.SHL.U32 R27, R4.reuse, 0x8, RZ ;  /* 0x00000008041b7824 */ /* 0x040fe200078e00ff */
[----:B------:R-:W-:-:S04]  /*0260*/  SHF.L.U64.HI R2, R4, 0x3, R5 ;  /* 0x0000000304027819 */ /* 0x000fc80000010205 */
[----:B------:R-:W-:-:S05]  /*0270*/  IADD3 R14, P0, PT, R27, R8, RZ ;  /* 0x000000081b0e7210 */ /* 0x000fca0007f1e0ff */
[----:B------:R-:W-:Y:S01]  /*0280*/  IMAD.X R15, R2, 0x1, R9, P0 ;  /* 0x00000001020f7824 */ /* 0x000fe200000e0609 */
[----:B--2---:R-:W-:-:S04]  /*0290*/  IADD3 R12, P0, PT, R3, UR16, RZ ;  /* 0x00000010030c7c10 */ /* 0x004fc8000ff1e0ff */
[----:B------:R-:W2:Y:S01]  /*02a0*/  LDG.E.64 R10, desc[UR10][R14.64] ;  /* 0x0000000a0e0a7981 */ /* 0x000ea2000c1e1b00 */
[----:B------:R-:W-:Y:S02]  /*02b0*/  IADD3.X R13, PT, PT, R0, UR17, RZ, P0, !PT ;  /* 0x00000011000d7c10 */ /* 0x000fe400087fe4ff */
[----:B------:R-:W-:-:S05]  /*02c0*/  IADD3 R24, P0, PT, R14, R27, RZ ;  /* 0x0000001b0e187210 */ /* 0x000fca0007f1e0ff */
[----:B------:R-:W-:-:S05]  /*02d0*/  IMAD.X R25, R15, 0x1, R2, P0 ;  /* 0x000000010f197824 */ /* 0x000fca00000e0602 */
[----:B------:R0:W4:Y:S01]  /*02e0*/  LDG.E.64 R8, desc[UR10][R24.64] ;  /* 0x0000000a18087981 */ /* 0x000122000c1e1b00 */
[----:B---3--:R-:W-:-:S04]  /*02f0*/  LEA R16, P1, R20, UR18, 0x3 ;  /* 0x0000001214107c11 */ /* 0x008fc8000f8218ff */
[----:B------:R-:W-:Y:S02]  /*0300*/  LEA.HI.X R17, R20, UR19, R21, 0x3, P1 ;  /* 0x0000001314117c11 */ /* 0x000fe400088f1c15 */
[----:B------:R-:W3:Y:S04]  /*0310*/  LDG.E.64 R20, desc[UR10][R12.64] ;  /* 0x0000000a0c147981 */ /* 0x000ee8000c1e1b00 */
[----:B------:R-:W3:Y:S01]  /*0320*/  LDG.E.64 R16, desc[UR10][R16.64] ;  /* 0x0000000a10107981 */ /* 0x000ee2000c1e1b00 */
[----:B------:R-:W-:Y:S02]  /*0330*/  IADD3 R28, P0, PT, R27, R12, RZ ;  /* 0x0000000c1b1c7210 */ /* 0x000fe40007f1e0ff */
[----:B--2---:R-:W-:-:S03]  /*0340*/  LEA R22, P1, R10, UR18, 0x3 ;  /* 0x000000120a167c11 */ /* 0x004fc6000f8218ff */
[----:B------:R-:W-:Y:S01]  /*0350*/  IMAD.X R29, R2, 0x1, R13, P0 ;  /* 0x00000001021d7824 */ /* 0x000fe200000e060d */
[----:B------:R-:W-:Y:S02]  /*0360*/  IADD3 R14, P0, PT, R24, R27, RZ ;  /* 0x0000001b180e7210 */ /* 0x000fe40007f1e0ff */
[----:B------:R-:W-:Y:S02]  /*0370*/  LEA.HI.X R23, R10, UR19, R11, 0x3, P1 ;  /* 0x000000130a177c11 */ /* 0x000fe400088f1c0b */
[----:B------:R-:W2:Y:S01]  /*0380*/  LDG.E.64 R12, desc[UR10][R28.64] ;  /* 0x0000000a1c0c7981 */ /* 0x000ea2000c1e1b00 */
[----:B------:R-:W-:-:S03]  /*0390*/  IMAD.X R15, R25, 0x1, R2, P0 ;  /* 0x00000001190f7824 */ /* 0x000fc600000e0602 */
[----:B------:R-:W2:Y:S04]  /*03a0*/  LDG.E.64 R22, desc[UR10][R22.64] ;  /* 0x0000000a16167981 */ /* 0x000ea8000c1e1b00 */
[----:B------:R-:W5:Y:S01]  /*03b0*/  LDG.E.64 R10, desc[UR10][R14.64] ;  /* 0x0000000a0e0a7981 */ /* 0x000f62000c1e1b00 */
[----:B0-----:R-:W-:-:S05]  /*03c0*/  IADD3 R24, P0, PT, R28, R27, RZ ;  /* 0x0000001b1c187210 */ /* 0x001fca0007f1e0ff */
[----:B------:R-:W-:Y:S01]  /*03d0*/  IMAD.X R25, R29, 0x1, R2, P0 ;  /* 0x000000011d197824 */ /* 0x000fe200000e0602 */
[----:B---3--:R-:W-:Y:S01]  /*03e0*/  DFMA R20, R20, R16, R18 ;  /* 0x000000101414722b */ /* 0x008fe20000000012 */
[----:B----4-:R-:W-:-:S03]  /*03f0*/  LEA R16, P1, R8, UR18, 0x3 ;  /* 0x0000001208107c11 */ /* 0x010fc6000f8218ff */
[----:B------:R-:W3:Y:S01]  /*0400*/  LDG.E.64 R18, desc[UR10][R24.64] ;  /* 0x0000000a18127981 */ /* 0x000ee2000c1e1b00 */
[----:B------:R-:W-:-:S06]  /*0410*/  LEA.HI.X R17, R8, UR19, R9, 0x3, P1 ;  /* 0x0000001308117c11 */ /* 0x000fcc00088f1c09 */
[----:B------:R-:W3:Y:S01]  /*0420*/  LDG.E.64 R16, desc[UR10][R16.64] ;  /* 0x0000000a10107981 */ /* 0x000ee2000c1e1b00 */
[-C--:B------:R-:W-:Y:S01]  /*0430*/  IADD3 R8, P0, PT, R24, R27.reuse, RZ ;  /* 0x0000001b18087210 */ /* 0x080fe20007f1e0ff */
[----:B--2---:R-:W-:Y:S01]  /*0440*/  DFMA R22, R12, R22, R20 ;  /* 0x000000160c16722b */ /* 0x004fe20000000014 */
[----:B------:R-:W-:Y:S02]  /*0450*/  IADD3 R20, P2, PT, R14, R27, RZ ;  /* 0x0000001b0e147210 */ /* 0x000fe40007f5e0ff */
[----:B-----5:R-:W-:Y:S01]  /*0460*/  LEA R12, P1, R10, UR18, 0x3 ;  /* 0x000000120a0c7c11 */ /* 0x020fe2000f8218ff */
[----:B------:R-:W-:-:S03]  /*0470*/  IMAD.X R9, R25, 0x1, R2, P0 ;  /* 0x0000000119097824 */ /* 0x000fc600000e0602 */
[----:B------:R-:W-:Y:S01]  /*0480*/  LEA.HI.X R13, R10, UR19, R11, 0x3, P1 ;  /* 0x000000130a0d7c11 */ /* 0x000fe200088f1c0b */
[--C-:B------:R-:W-:Y:S01]  /*0490*/  IMAD.X R21, R15, 0x1, R2.reuse, P2 ;  /* 0x000000010f157824 */ /* 0x100fe200010e0602 */
[----:B------:R-:W-:Y:S01]  /*04a0*/  IADD3 R28, P0, PT, R20, R27, RZ ;  /* 0x0000001b141c7210 */ /* 0x000fe20007f1e0ff */
[----:B------:R0:W2:Y:S04]  /*04b0*/  LDG.E.64 R10, desc[UR10][R8.64] ;  /* 0x0000000a080a7981 */ /* 0x0000a8000c1e1b00 */
[----:B------:R-:W2:Y:S01]  /*04c0*/  LDG.E.64 R12, desc[UR10][R12.64] ;  /* 0x0000000a0c0c7981 */ /* 0x000ea2000c1e1b00 */
[----:B------:R-:W-:-:S03]  /*04d0*/  IMAD.X R29, R21, 0x1, R2, P0 ;  /* 0x00000001151d7824 */ /* 0x000fc600000e0602 */
[----:B------:R-:W4:Y:S04]  /*04e0*/  LDG.E.64 R14, desc[UR10][R20.64] ;  /* 0x0000000a140e7981 */ /* 0x000f28000c1e1b00 */
[----:B------:R-:W5:Y:S01]  /*04f0*/  LDG.E.64 R20, desc[UR10][R28.64] ;  /* 0x0000000a1c147981 */ /* 0x000f62000c1e1b00 */
[----:B---3--:R-:W-:Y:S01]  /*0500*/  DFMA R16, R18, R16, R22 ;  /* 0x000000101210722b */ /* 0x008fe20000000016 */
[----:B------:R-:W-:-:S05]  /*0510*/  IADD3 R18, P0, PT, R28, R27, RZ ;  /* 0x0000001b1c127210 */ /* 0x000fca0007f1e0ff */
[----:B------:R-:W-:Y:S01]  /*0520*/  IMAD.X R19, R29, 0x1, R2, P0 ;  /* 0x000000011d137824 */ /* 0x000fe200000e0602 */
[----:B------:R-:W-:-:S04]  /*0530*/  IADD3 R22, P0, PT, R18, R27, RZ ;  /* 0x0000001b12167210 */ /* 0x000fc80007f1e0ff */
[----:B------:R5:W3:Y:S01]  /*0540*/  LDG.E.64 R24, desc[UR10][R18.64] ;  /* 0x0000000a12187981 */ /* 0x000ae2000c1e1b00 */
[----:B------:R-:W-:-:S06]  /*0550*/  IMAD.X R23, R19, 0x1, R2, P0 ;  /* 0x0000000113177824 */ /* 0x000fcc00000e0602 */
[----:B------:R-:W3:Y:S01]  /*0560*/  LDG.E.64 R22, desc[UR10][R22.64] ;  /* 0x0000000a16167981 */ /* 0x000ee2000c1e1b00 */
[----:B0-----:R-:W-:Y:S01]  /*0570*/  IADD3 R8, P0, PT, R8, R27, RZ ;  /* 0x0000001b08087210 */ /* 0x001fe20007f1e0ff */
[----:B--2---:R-:W-:-:S04]  /*0580*/  DFMA R10, R10, R12, R16 ;  /* 0x0000000c0a0a722b */ /* 0x004fc80000000010 */
[--C-:B------:R-:W-:Y:S01]  /*0590*/  IMAD.X R9, R9, 0x1, R2.reuse, P0 ;  /* 0x0000000109097824 */ /* 0x100fe200000e0602 */
[----:B----4-:R-:W-:Y:S02]  /*05a0*/  LEA R16, P0, R14, UR18, 0x3 ;  /* 0x000000120e107c11 */ /* 0x010fe4000f8018ff */
[-C--:B------:R-:W-:Y:S02]  /*05b0*/  IADD3 R12, P1, PT, R8, R27.reuse, RZ ;  /* 0x0000001b080c7210 */ /* 0x080fe40007f3e0ff */
[----:B------:R-:W-:Y:S02]  /*05c0*/  LEA.HI.X R17, R14, UR19, R15, 0x3, P0 ;  /* 0x000000130e117c11 */ /* 0x000fe400080f1c0f */
[----:B-----5:R-:W-:Y:S01]  /*05d0*/  LEA R18, P0, R20, UR18, 0x3 ;  /* 0x0000001214127c11 */ /* 0x020fe2000f8018ff */
[----:B------:R-:W-:Y:S02]  /*05e0*/  IMAD.X R13, R9, 0x1, R2, P1 ;  /* 0x00000001090d7824 */ /* 0x000fe400008e0602 */
[----:B------:R-:W2:Y:S01]  /*05f0*/  LDG.E.64 R8, desc[UR10][R8.64] ;  /* 0x0000000a08087981 */ /* 0x000ea2000c1e1b00 */
[----:B------:R-:W-:-:S03]  /*0600*/  IADD3 R14, P1, PT, R12, R27, RZ ;  /* 0x0000001b0c0e7210 */ /* 0x000fc60007f3e0ff */
[----:B------:R-:W2:Y:S01]  /*0610*/  LDG.E.64 R16, desc[UR10][R16.64] ;  /* 0x0000000a10107981 */ /* 0x000ea2000c1e1b00 */
[----:B------:R-:W-:Y:S01]  /*0620*/  LEA.HI.X R19, R20, UR19, R21, 0x3, P0 ;  /* 0x0000001314137c11 */ /* 0x000fe200080f1c15 */
[--C-:B------:R-:W-:Y:S01]  /*0630*/  IMAD.X R15, R13, 0x1, R2.reuse, P1 ;  /* 0x000000010d0f7824 */ /* 0x100fe200008e0602 */
[----:B------:R-:W-:Y:S01]  /*0640*/  IADD3 R20, P1, PT, R14, R27, RZ ;  /* 0x0000001b0e147210 */ /* 0x000fe20007f3e0ff */
[----:B------:R-:W4:Y:S04]  /*0650*/  LDG.E.64 R12, desc[UR10][R12.64] ;  /* 0x0000000a0c0c7981 */ /* 0x000f28000c1e1b00 */
[----:B------:R-:W4:Y:S01]  /*0660*/  LDG.E.64 R18, desc[UR10][R18.64] ;  /* 0x0000000a12127981 */ /* 0x000f22000c1e1b00 */
[----:B------:R-:W-:-:S03]  /*0670*/  IMAD.X R21, R15, 0x1, R2, P1 ;  /* 0x000000010f157824 */ /* 0x000fc600008e0602 */
[----:B------:R-:W5:Y:S04]  /*0680*/  LDG.E.64 R14, desc[UR10][R14.64] ;  /* 0x0000000a0e0e7981 */ /* 0x000f68000c1e1b00 */
[----:B------:R-:W5:Y:S01]  /*0690*/  LDG.E.64 R20, desc[UR10][R20.64] ;  /* 0x0000000a14147981 */ /* 0x000f62000c1e1b00 */
[----:B---3--:R-:W-:-:S04]  /*06a0*/  LEA R26, P0, R24, UR18, 0x3 ;  /* 0x00000012181a7c11 */ /* 0x008fc8000f8018ff */
[----:B------:R-:W-:Y:S02]  /*06b0*/  LEA.HI.X R27, R24, UR19, R25, 0x3, P0 ;  /* 0x00000013181b7c11 */ /* 0x000fe400080f1c19 */
[----:B------:R-:W-:-:S04]  /*06c0*/  LEA R24, P0, R22, UR18, 0x3 ;  /* 0x0000001216187c11 */ /* 0x000fc8000f8018ff */
[----:B------:R-:W5:Y:S01]  /*06d0*/  LDG.E.64 R26, desc[UR10][R26.64] ;  /* 0x0000000a1a1a7981 */ /* 0x000f62000c1e1b00 */
[----:B------:R-:W-:-:S06]  /*06e0*/  LEA.HI.X R25, R22, UR19, R23, 0x3, P0 ;  /* 0x0000001316197c11 */ /* 0x000fcc00080f1c17 */
[----:B------:R-:W3:Y:S01]  /*06f0*/  LDG.E.64 R24, desc[UR10][R24.64] ;  /* 0x0000000a18187981 */ /* 0x000ee2000c1e1b00 */
[----:B------:R-:W-:Y:S01]  /*0700*/  UIADD3 UR6, UP1, UPT, UR6, -0x8, URZ ;  /* 0xfffffff806067890 */ /* 0x000fe2000ff3e0ff */
[----:B--2---:R-:W-:-:S03]  /*0710*/  DFMA R8, R8, R16, R10 ;  /* 0x000000100808722b */ /* 0x004fc6000000000a */
[----:B------:R-:W-:Y:S02]  /*0720*/  UIADD3.X UR7, UPT, UPT, UR7, -0x1, URZ, UP1, !UPT ;  /* 0xffffffff07077890 */ /* 0x000fe40008ffe4ff */
[----:B------:R-:W-:-:S03]  /*0730*/  UISETP.NE.U32.AND UP1, UPT, UR6, URZ, UPT ;  /* 0x000000ff0600728c */ /* 0x000fc6000bf25070 */
[----:B----4-:R-:W-:Y:S01]  /*0740*/  DFMA R8, R12, R18, R8 ;  /* 0x000000120c08722b */ /* 0x010fe20000000008 */
[----:B------:R-:W-:Y:S01]  /*0750*/  UISETP.NE.AND.EX UP1, UPT, UR7, URZ, UPT, UP1 ;  /* 0x000000ff0700728c */ /* 0x000fe2000bf25310 */
[----:B------:R-:W-:-:S04]  /*0760*/  LEA R3, P0, R4, R3, 0x6 ;  /* 0x0000000304037211 */ /* 0x000fc800078030ff */
[----:B------:R-:W-:Y:S02]  /*0770*/  LEA.HI.X R0, R4, R0, R5, 0x6, P0 ;  /* 0x0000000004007211 */ /* 0x000fe400000f3405 */
[----:B-----5:R-:W-:-:S08]  /*0780*/  DFMA R8, R14, R26, R8 ;  /* 0x0000001a0e08722b */ /* 0x020fd00000000008 */
[----:B---3--:R-:W-:Y:S01]  /*0790*/  DFMA R18, R20, R24, R8 ;  /* 0x000000181412722b */ /* 0x008fe20000000008 */
[----:B------:R-:W-:Y:S10]  /*07a0*/  BRA.U UP1, `(.L_x_2) ;  /* 0xfffffff9019c7547 */ /* 0x000ff4000b83ffff */
.L_x_1:
[----:B------:R-:W-:Y:S05]  /*07b0*/  BRA.U !UP0, `(.L_x_0) ;  /* 0x0000000908207547 */ /* 0x000fea000b800000 */
[----:B------:R-:W-:Y:S02]  /*07c0*/  UISETP.GE.U32.AND UP1, UPT, UR12, 0x4, UPT ;  /* 0x000000040c00788c */ /* 0x000fe4000bf26070 */
[----:B------:R-:W-:Y:S02]  /*07d0*/  ULOP3.LUT UR7, UR8, 0x3, URZ, 0xc0, !UPT ;  /* 0x0000000308077892 */ /* 0x000fe4000f8ec0ff */
[----:B------:R-:W-:Y:S02]  /*07e0*/  UISETP.GE.U32.AND.EX UP1, UPT, URZ, URZ, UPT, UP1 ;  /* 0x000000ffff00728c */ /* 0x000fe4000bf26110 */
[----:B------:R-:W-:-:S04]  /*07f0*/  UISETP.NE.U32.AND UP0, UPT, UR7, URZ, UPT ;  /* 0x000000ff0700728c */ /* 0x000fc8000bf05070 */
[----:B------:R-:W-:-:S03]  /*0800*/  UISETP.NE.AND.EX UP0, UPT, URZ, URZ, UPT, UP0 ;  /* 0x000000ffff00728c */ /* 0x000fc6000bf05300 */
[----:B------:R-:W-:Y:S08]  /*0810*/  BRA.U !UP1, `(.L_x_3) ;  /* 0x0000000509047547 */ /* 0x000ff0000b800000 */
[----:B------:R-:W0:Y:S01]  /*0820*/  LDCU.64 UR12, c[0x0][0x398] ;  /* 0x00007300ff0c77ac */ /* 0x000e220008000a00 */
[C---:B------:R-:W-:Y:S02]  /*0830*/  IMAD R0, R4.reuse, UR5, RZ ;  /* 0x0000000504007c24 */ /* 0x040fe4000f8e02ff */
[----:B------:R-:W-:Y:S01]  /*0840*/  IMAD.WIDE.U32 R2, R4, UR4, R6 ;  /* 0x0000000404027c25 */ /* 0x000fe2000f8e0006 */
[----:B------:R-:W-:Y:S02]  /*0850*/  UIADD3 UR5, UPT, UPT, UR4, 0x1, URZ ;  /* 0x0000000104057890 */ /* 0x000fe4000fffe0ff */
[----:B------:R-:W-:Y:S02]  /*0860*/  UIADD3 UR6, UPT, UPT, UR4, 0x2, URZ ;  /* 0x0000000204067890 */ /* 0x000fe4000fffe0ff */
[----:B------:R-:W-:Y:S02]  /*0870*/  IMAD R21, R5, UR4, R0 ;  /* 0x0000000405157c24 */ /* 0x000fe4000f8e0200 */
[----:B------:R-:W-:-:S02]  /*0880*/  IMAD.SHL.U32 R22, R2, 0x8, RZ ;  /* 0x0000000802167824 */ /* 0x000fc400078e00ff */
[----:B------:R-:W-:Y:S02]  /*0890*/  IMAD.IADD R21, R3, 0x1, R21 ;  /* 0x0000000103157824 */ /* 0x000fe400078e0215 */
[----:B------:R-:W-:-:S03]  /*08a0*/  IMAD.WIDE.U32 R12, R4, UR5, R6 ;  /* 0x00000005040c7c25 */ /* 0x000fc6000f8e0006 */
[----:B------:R-:W-:Y:S01]  /*08b0*/  SHF.L.U64.HI R21, R2, 0x3, R21 ;  /* 0x0000000302157819 */ /* 0x000fe20000010215 */
[----:B------:R-:W-:Y:S01]  /*08c0*/  IMAD R17, R5, UR5, R13 ;  /* 0x0000000505117c24 */ /* 0x000fe2000f8e020d */
[----:B0-----:R-:W-:Y:S01]  /*08d0*/  IADD3 R8, P0, PT, R22, UR12, RZ ;  /* 0x0000000c16087c10 */ /* 0x001fe2000ff1e0ff */
[----:B------:R-:W-:Y:S01]  /*08e0*/  IMAD.SHL.U32 R16, R12, 0x8, RZ ;  /* 0x000000080c107824 */ /* 0x000fe200078e00ff */
[----:B------:R-:W-:Y:S01]  /*08f0*/  UIADD3 UR5, UPT, UPT, UR4, 0x3, URZ ;  /* 0x0000000304057890 */ /* 0x000fe2000fffe0ff */
[----:B------:R-:W-:Y:S01]  /*0900*/  IMAD.WIDE.U32 R10, R4, UR6, R6 ;  /* 0x00000006040a7c25 */ /* 0x000fe2000f8e0006 */
[----:B------:R-:W-:Y:S02]  /*0910*/  IADD3.X R9, PT, PT, R21, UR13, RZ, P0, !PT ;  /* 0x0000000d15097c10 */ /* 0x000fe400087fe4ff */
[----:B------:R-:W-:Y:S01]  /*0920*/  SHF.L.U64.HI R17, R12, 0x3, R17 ;  /* 0x000000030c117819 */ /* 0x000fe20000010211 */
[----:B------:R-:W-:Y:S01]  /*0930*/  IMAD R3, R5, UR6, R11 ;  /* 0x0000000605037c24 */ /* 0x000fe2000f8e020b */
[----:B------:R-:W-:Y:S01]  /*0940*/  IADD3 R14, P0, PT, R16, UR12, RZ ;  /* 0x0000000c100e7c10 */ /* 0x000fe2000ff1e0ff */
[----:B------:R-:W-:Y:S01]  /*0950*/  IMAD.SHL.U32 R2, R10, 0x8, RZ ;  /* 0x000000080a027824 */ /* 0x000fe200078e00ff */
[----:B------:R-:W2:Y:S01]  /*0960*/  LDG.E.64 R8, desc[UR10][R8.64] ;  /* 0x0000000a08087981 */ /* 0x000ea2000c1e1b00 */
[----:B------:R-:W-:Y:S01]  /*0970*/  IMAD.WIDE.U32 R24, R4, UR5, R6 ;  /* 0x0000000504187c25 */ /* 0x000fe2000f8e0006 */
[----:B------:R-:W-:-:S02]  /*0980*/  IADD3.X R15, PT, PT, R17, UR13, RZ, P0, !PT ;  /* 0x0000000d110f7c10 */ /* 0x000fc400087fe4ff */
[----:B------:R-:W-:Y:S02]  /*0990*/  SHF.L.U64.HI R0, R10, 0x3, R3 ;  /* 0x000000030a007819 */ /* 0x000fe40000010203 */
[----:B------:R-:W-:Y:S02]  /*09a0*/  IADD3 R12, P0, PT, R2, UR12, RZ ;  /* 0x0000000c020c7c10 */ /* 0x000fe4000ff1e0ff */
[----:B------:R-:W3:Y:S01]  /*09b0*/  LDG.E.64 R14, desc[UR10][R14.64] ;  /* 0x0000000a0e0e7981 */ /* 0x000ee2000c1e1b00 */
[----:B------:R-:W-:Y:S01]  /*09c0*/  IMAD R11, R5, UR5, R25 ;  /* 0x00000005050b7c24 */ /* 0x000fe2000f8e0219 */
[----:B------:R-:W-:Y:S01]  /*09d0*/  IADD3.X R13, PT, PT, R0, UR13, RZ, P0, !PT ;  /* 0x0000000d000d7c10 */ /* 0x000fe200087fe4ff */
[----:B------:R-:W-:-:S03]  /*09e0*/  IMAD.SHL.U32 R3, R24, 0x8, RZ ;  /* 0x0000000818037824 */ /* 0x000fc600078e00ff */
[----:B------:R-:W-:Y:S02]  /*09f0*/  SHF.L.U64.HI R24, R24, 0x3, R11 ;  /* 0x0000000318187819 */ /* 0x000fe4000001020b */
[----:B------:R-:W-:Y:S01]  /*0a00*/  IADD3 R10, P0, PT, R3, UR12, RZ ;  /* 0x0000000c030a7c10 */ /* 0x000fe2000ff1e0ff */
[----:B------:R-:W4:Y:S03]  /*0a10*/  LDG.E.64 R12, desc[UR10][R12.64] ;  /* 0x0000000a0c0c7981 */ /* 0x000f26000c1e1b00 */
[----:B------:R-:W-:Y:S01]  /*0a20*/  IADD3.X R11, PT, PT, R24, UR13, RZ, P0, !PT ;  /* 0x0000000d180b7c10 */ /* 0x000fe200087fe4ff */
[----:B------:R-:W0:Y:S05]  /*0a30*/  LDCU.128 UR12, c[0x0][0x380] ;  /* 0x00007000ff0c77ac */ /* 0x000e2a0008000c00 */
[----:B------:R-:W5:Y:S01]  /*0a40*/  LDG.E.64 R10, desc[UR10][R10.64] ;  /* 0x0000000a0a0a7981 */ /* 0x000f62000c1e1b00 */
[----:B0-----:R-:W-:-:S02]  /*0a50*/  IADD3 R22, P1, PT, R22, UR12, RZ ;  /* 0x0000000c16167c10 */ /* 0x001fc4000ff3e0ff */
[----:B------:R-:W-:Y:S02]  /*0a60*/  IADD3 R16, P0, PT, R16, UR12, RZ ;  /* 0x0000000c10107c10 */ /* 0x000fe4000ff1e0ff */
[----:B------:R-:W-:Y:S02]  /*0a70*/  IADD3.X R23, PT, PT, R21, UR13, RZ, P1, !PT ;  /* 0x0000000d15177c10 */ /* 0x000fe40008ffe4ff */
[----:B------:R-:W-:Y:S02]  /*0a80*/  IADD3.X R17, PT, PT, R17, UR13, RZ, P0, !PT ;  /* 0x0000000d11117c10 */ /* 0x000fe400087fe4ff */
[----:B------:R-:W-:Y:S02]  /*0a90*/  IADD3 R2, P1, PT, R2, UR12, RZ ;  /* 0x0000000c02027c10 */ /* 0x000fe4000ff3e0ff */
[----:B------:R-:W5:Y:S04]  /*0aa0*/  LDG.E.64 R22, desc[UR10][R22.64] ;  /* 0x0000000a16167981 */ /* 0x000f68000c1e1b00 */
[----:B------:R-:W5:Y:S01]  /*0ab0*/  LDG.E.64 R16, desc[UR10][R16.64] ;  /* 0x0000000a10107981 */ /* 0x000f62000c1e1b00 */
[----:B--2---:R-:W-:-:S04]  /*0ac0*/  LEA R20, P2, R8, UR14, 0x3 ;  /* 0x0000000e08147c11 */ /* 0x004fc8000f8418ff */
[----:B------:R-:W-:Y:S02]  /*0ad0*/  LEA.HI.X R21, R8, UR15, R9, 0x3, P2 ;  /* 0x0000000f08157c11 */ /* 0x000fe400090f1c09 */
[----:B---3--:R-:W-:-:S04]  /*0ae0*/  LEA R8, P0, R14, UR14, 0x3 ;  /* 0x0000000e0e087c11 */ /* 0x008fc8000f8018ff */
[----:B------:R-:W2:Y:S01]  /*0af0*/  LDG.E.64 R20, desc[UR10][R20.64] ;  /* 0x0000000a14147981 */ /* 0x000ea2000c1e1b00 */
[----:B------:R-:W-:Y:S02]  /*0b00*/  LEA.HI.X R9, R14, UR15, R15, 0x3, P0 ;  /* 0x0000000f0e097c11 */ /* 0x000fe400080f1c0f */
[----:B------:R-:W-:Y:S02]  /*0b10*/  IADD3 R14, P2, PT, R3, UR12, RZ ;  /* 0x0000000c030e7c10 */ /* 0x000fe4000ff5e0ff */
[----:B----4-:R-:W-:Y:S02]  /*0b20*/  LEA R26, P0, R12, UR14, 0x3 ;  /* 0x0000000e0c1a7c11 */ /* 0x010fe4000f8018ff */
[----:B------:R-:W3:Y:S01]  /*0b30*/  LDG.E.64 R8, desc[UR10][R8.64] ;  /* 0x0000000a08087981 */ /* 0x000ee2000c1e1b00 */
[----:B------:R-:W-:Y:S02]  /*0b40*/  IADD3.X R3, PT, PT, R0, UR13, RZ, P1, !PT ;  /* 0x0000000d00037c10 */ /* 0x000fe40008ffe4ff */
[----:B------:R-:W-:-:S02]  /*0b50*/  LEA.HI.X R27, R12, UR15, R13, 0x3, P0 ;  /* 0x0000000f0c1b7c11 */ /* 0x000fc400080f1c0d */
[----:B------:R-:W-:Y:S02]  /*0b60*/  IADD3.X R15, PT, PT, R24, UR13, RZ, P2, !PT ;  /* 0x0000000d180f7c10 */ /* 0x000fe400097fe4ff */
[----:B------:R-:W4:Y:S01]  /*0b70*/  LDG.E.64 R2, desc[UR10][R2.64] ;  /* 0x0000000a02027981 */ /* 0x000f22000c1e1b00 */
[----:B-----5:R-:W-:-:S03]  /*0b80*/  LEA R12, P0, R10, UR14, 0x3 ;  /* 0x0000000e0a0c7c11 */ /* 0x020fc6000f8018ff */
[----:B------:R-:W4:Y:S01]  /*0b90*/  LDG.E.64 R26, desc[UR10][R26.64] ;  /* 0x0000000a1a1a7981 */ /* 0x000f22000c1e1b00 */
[----:B------:R-:W-:-:S03]  /*0ba0*/  LEA.HI.X R13, R10, UR15, R11, 0x3, P0 ;  /* 0x0000000f0a0d7c11 */ /* 0x000fc600080f1c0b */
[----:B------:R-:W5:Y:S04]  /*0bb0*/  LDG.E.64 R14, desc[UR10][R14.64] ;  /* 0x0000000a0e0e7981 */ /* 0x000f68000c1e1b00 */
[----:B------:R-:W5:Y:S01]  /*0bc0*/  LDG.E.64 R10, desc[UR10][R12.64] ;  /* 0x0000000a0c0a7981 */ /* 0x000f62000c1e1b00 */
[----:B------:R-:W-:Y:S01]  /*0bd0*/  UIADD3 UR4, UPT, UPT, UR4, 0x4, URZ ;  /* 0x0000000404047890 */ /* 0x000fe2000fffe0ff */
[----:B------:R-:W-:Y:S01]  /*0be0*/  UMOV UR5, URZ ;  /* 0x000000ff00057c82 */ /* 0x000fe20008000000 */
[----:B--2---:R-:W-:-:S08]  /*0bf0*/  DFMA R20, R22, R20, R18 ;  /* 0x000000141614722b */ /* 0x004fd00000000012 */
[----:B---3--:R-:W-:-:S08]  /*0c00*/  DFMA R16, R16, R8, R20 ;  /* 0x000000081010722b */ /* 0x008fd00000000014 */
[----:B----4-:R-:W-:-:S08]  /*0c10*/  DFMA R16, R2, R26, R16 ;  /* 0x0000001a0210722b */ /* 0x010fd00000000010 */
[----:B-----5:R-:W-:-:S11]  /*0c20*/  DFMA R18, R14, R10, R16 ;  /* 0x0000000a0e12722b */ /* 0x020fd60000000010 */
.L_x_3:
[----:B------:R-:W-:Y:S05]  /*0c30*/  BRA.U !UP0, `(.L_x_0) ;  /* 0x0000000508007547 */ /* 0x000fea000b800000 */
[----:B------:R-:W-:Y:S02]  /*0c40*/  UISETP.NE.U32.AND UP1, UPT, UR7, 0x1, UPT ;  /* 0x000000010700788c */ /* 0x000fe4000bf25070 */
[----:B------:R-:W-:Y:S02]  /*0c50*/  ULOP3.LUT UR6, UR8, 0x1, URZ, 0xc0, !UPT ;  /* 0x0000000108067892 */ /* 0x000fe4000f8ec0ff */
[----:B------:R-:W-:Y:S02]  /*0c60*/  UISETP.NE.AND.EX UP1, UPT, URZ, URZ, UPT, UP1 ;  /* 0x000000ffff00728c */ /* 0x000fe4000bf25310 */
[----:B------:R-:W-:-:S04]  /*0c70*/  UISETP.NE.U32.AND UP0, UPT, UR6, 0x1, UPT ;  /* 0x000000010600788c */ /* 0x000fc8000bf05070 */
[----:B------:R-:W-:-:S03]  /*0c80*/  UISETP.NE.U32.AND.EX UP0, UPT, URZ, URZ, UPT, UP0 ;  /* 0x000000ffff00728c */ /* 0x000fc6000bf05100 */
[----:B------:R-:W-:Y:S08]  /*0c90*/  BRA.U !UP1, `(.L_x_4) ;  /* 0x0000000109947547 */ /* 0x000ff0000b800000 */
[----:B------:R-:W0:Y:S01]  /*0ca0*/  LDCU.64 UR6, c[0x0][0x398] ;  /* 0x00007300ff0677ac */ /* 0x000e220008000a00 */
[C---:B------:R-:W-:Y:S02]  /*0cb0*/  IMAD R0, R4.reuse, UR5, RZ ;  /* 0x0000000504007c24 */ /* 0x040fe4000f8e02ff */
[----:B------:R-:W-:Y:S01]  /*0cc0*/  IMAD.MOV.U32 R2, RZ, RZ, R6 ;  /* 0x000000ffff027224 */ /* 0x000fe200078e0006 */
[----:B------:R-:W-:Y:S01]  /*0cd0*/  UIADD3 UR5, UPT, UPT, UR4, 0x1, URZ ;  /* 0x0000000104057890 */ /* 0x000fe2000fffe0ff */
[----:B------:R-:W-:Y:S01]  /*0ce0*/  IMAD.MOV.U32 R3, RZ, RZ, R7 ;  /* 0x000000ffff037224 */ /* 0x000fe200078e0007 */
[----:B------:R-:W1:Y:S01]  /*0cf0*/  LDCU.128 UR12, c[0x0][0x380] ;  /* 0x00007000ff0c77ac */ /* 0x000e620008000c00 */
[----:B------:R-:W-:Y:S02]  /*0d00*/  IMAD R11, R5, UR4, R0 ;  /* 0x00000004050b7c24 */ /* 0x000fe4000f8e0200 */
[----:B------:R-:W-:-:S04]  /*0d10*/  IMAD.WIDE.U32 R8, R4, UR4, R2 ;  /* 0x0000000404087c25 */ /* 0x000fc8000f8e0002 */
[----:B------:R-:W-:Y:S02]  /*0d20*/  IMAD.IADD R11, R9, 0x1, R11 ;  /* 0x00000001090b7824 */ /* 0x000fe400078e020b */
[----:B------:R-:W-:Y:S02]  /*0d30*/  IMAD.SHL.U32 R0, R8, 0x8, RZ ;  /* 0x0000000808007824 */ /* 0x000fe400078e00ff */
[----:B------:R-:W-:Y:S01]  /*0d40*/  IMAD.WIDE.U32 R2, R4, UR5, R2 ;  /* 0x0000000504027c25 */ /* 0x000fe2000f8e0002 */
[----:B------:R-:W-:Y:S02]  /*0d50*/  SHF.L.U64.HI R9, R8, 0x3, R11 ;  /* 0x0000000308097819 */ /* 0x000fe4000001020b */
[----:B0-----:R-:W-:Y:S01]  /*0d60*/  IADD3 R10, P0, PT, R0, UR6, RZ ;  /* 0x00000006000a7c10 */ /* 0x001fe2000ff1e0ff */
[----:B------:R-:W-:Y:S02]  /*0d70*/  IMAD R3, R5, UR5, R3 ;  /* 0x0000000505037c24 */ /* 0x000fe4000f8e0203 */
[----:B------:R-:W-:Y:S01]  /*0d80*/  IMAD.SHL.U32 R14, R2, 0x8, RZ ;  /* 0x00000008020e7824 */ /* 0x000fe200078e00ff */
[----:B------:R-:W-:-:S02]  /*0d90*/  IADD3.X R11, PT, PT, R9, UR7, RZ, P0, !PT ;  /* 0x00000007090b7c10 */ /* 0x000fc400087fe4ff */
[----:B------:R-:W-:Y:S02]  /*0da0*/  SHF.L.U64.HI R15, R2, 0x3, R3 ;  /* 0x00000003020f7819 */ /* 0x000fe40000010203 */
[----:B------:R-:W-:Y:S02]  /*0db0*/  IADD3 R2, P0, PT, R14, UR6, RZ ;  /* 0x000000060e027c10 */ /* 0x000fe4000ff1e0ff */
[----:B------:R-:W2:Y:S02]  /*0dc0*/  LDG.E.64 R10, desc[UR10][R10.64] ;  /* 0x0000000a0a0a7981 */ /* 0x000ea4000c1e1b00 */
[----:B------:R-:W-:-:S06]  /*0dd0*/  IADD3.X R3, PT, PT, R15, UR7, RZ, P0, !PT ;  /* 0x000000070f037c10 */ /* 0x000fcc00087fe4ff */
[----:B------:R-:W3:Y:S01]  /*0de0*/  LDG.E.64 R2, desc[UR10][R2.64] ;  /* 0x0000000a02027981 */ /* 0x000ee2000c1e1b00 */
[----:B-1----:R-:W-:Y:S02]  /*0df0*/  IADD3 R8, P0, PT, R0, UR12, RZ ;  /* 0x0000000c00087c10 */ /* 0x002fe4000ff1e0ff */
[----:B------:R-:W-:Y:S02]  /*0e00*/  IADD3 R14, P2, PT, R14, UR12, RZ ;  /* 0x0000000c0e0e7c10 */ /* 0x000fe4000ff5e0ff */
[----:B------:R-:W-:Y:S02]  /*0e10*/  IADD3.X R9, PT, PT, R9, UR13, RZ, P0, !PT ;  /* 0x0000000d09097c10 */ /* 0x000fe400087fe4ff */
[----:B------:R-:W-:-:S04]  /*0e20*/  IADD3.X R15, PT, PT, R15, UR13, RZ, P2, !PT ;  /* 0x0000000d0f0f7c10 */ /* 0x000fc800097fe4ff */
[----:B------:R-:W4:Y:S04]  /*0e30*/  LDG.E.64 R8, desc[UR10][R8.64] ;  /* 0x0000000a08087981 */ /* 0x000f28000c1e1b00 */
[----:B------:R-:W5:Y:S01]  /*0e40*/  LDG.E.64 R14, desc[UR10][R14.64] ;  /* 0x0000000a0e0e7981 */ /* 0x000f62000c1e1b00 */
[----:B--2---:R-:W-:-:S04]  /*0e50*/  LEA R12, P1, R10, UR14, 0x3 ;  /* 0x0000000e0a0c7c11 */ /* 0x004fc8000f8218ff */
[----:B------:R-:W-:Y:S02]  /*0e60*/  LEA.HI.X R13, R10, UR15, R11, 0x3, P1 ;  /* 0x0000000f0a0d7c11 */ /* 0x000fe400088f1c0b */
[----:B---3--:R-:W-:-:S04]  /*0e70*/  LEA R10, P0, R2, UR14, 0x3 ;  /* 0x0000000e020a7c11 */ /* 0x008fc8000f8018ff */
[----:B------:R-:W4:Y:S01]  /*0e80*/  LDG.E.64 R12, desc[UR10][R12.64] ;  /* 0x0000000a0c0c7981 */ /* 0x000f22000c1e1b00 */
[----:B------:R-:W-:-:S06]  /*0e90*/  LEA.HI.X R11, R2, UR15, R3, 0x3, P0 ;  /* 0x0000000f020b7c11 */ /* 0x000fcc00080f1c03 */
[----:B------:R-:W5:Y:S01]  /*0ea0*/  LDG.E.64 R10, desc[UR10][R10.64] ;  /* 0x0000000a0a0a7981 */ /* 0x000f62000c1e1b00 */
[----:B------:R-:W-:Y:S01]  /*0eb0*/  UIADD3 UR4, UPT, UPT, UR4, 0x2, URZ ;  /* 0x0000000204047890 */ /* 0x000fe2000fffe0ff */
[----:B------:R-:W-:Y:S01]  /*0ec0*/  UMOV UR5, URZ ;  /* 0x000000ff00057c82 */ /* 0x000fe20008000000 */
[----:B----4-:R-:W-:-:S08]  /*0ed0*/  DFMA R18, R8, R12, R18 ;  /* 0x0000000c0812722b */ /* 0x010fd00000000012 */
[----:B-----5:R-:W-:-:S11]  /*0ee0*/  DFMA R18, R14, R10, R18 ;  /* 0x0000000a0e12722b */ /* 0x020fd60000000012 */
.L_x_4:
[----:B------:R-:W-:Y:S05]  /*0ef0*/  BRA.U UP0, `(.L_x_0) ;  /* 0x0000000100507547 */ /* 0x000fea000b800000 */
[----:B------:R-:W0:Y:S01]  /*0f00*/  LDCU.64 UR6, c[0x0][0x398] ;  /* 0x00007300ff0677ac */ /* 0x000e220008000a00 */
[C---:B------:R-:W-:Y:S02]  /*0f10*/  IMAD R0, R4.reuse, UR5, RZ ;  /* 0x0000000504007c24 */ /* 0x040fe4000f8e02ff */
[----:B------:R-:W-:Y:S02]  /*0f20*/  IMAD.MOV.U32 R2, RZ, RZ, R6 ;  /* 0x000000ffff027224 */ /* 0x000fe400078e0006 */
[----:B------:R-:W-:Y:S02]  /*0f30*/  IMAD.MOV.U32 R3, RZ, RZ, R7 ;  /* 0x000000ffff037224 */ /* 0x000fe400078e0007 */
[----:B------:R-:W-:Y:S02]  /*0f40*/  IMAD R9, R5, UR4, R0 ;  /* 0x0000000405097c24 */ /* 0x000fe4000f8e0200 */
[----:B------:R-:W-:-:S04]  /*0f50*/  IMAD.WIDE.U32 R4, R4, UR4, R2 ;  /* 0x0000000404047c25 */ /* 0x000fc8000f8e0002 */
[----:B------:R-:W-:Y:S02]  /*0f60*/  IMAD.IADD R5, R5, 0x1, R9 ;  /* 0x0000000105057824 */ /* 0x000fe400078e0209 */
[----:B------:R-:W-:-:S03]  /*0f70*/  IMAD.SHL.U32 R8, R4, 0x8, RZ ;  /* 0x0000000804087824 */ /* 0x000fc600078e00ff */
[----:B------:R-:W-:Y:S02]  /*0f80*/  SHF.L.U64.HI R5, R4, 0x3, R5 ;  /* 0x0000000304057819 */ /* 0x000fe40000010205 */
[----:B0-----:R-:W-:-:S04]  /*0f90*/  IADD3 R10, P0, PT, R8, UR6, RZ ;  /* 0x00000006080a7c10 */ /* 0x001fc8000ff1e0ff */
[----:B------:R-:W-:Y:S01]  /*0fa0*/  IADD3.X R11, PT, PT, R5, UR7, RZ, P0, !PT ;  /* 0x00000007050b7c10 */ /* 0x000fe200087fe4ff */
[----:B------:R-:W0:Y:S04]  /*0fb0*/  LDCU.128 UR4, c[0x0][0x380] ;  /* 0x00007000ff0477ac */ /* 0x000e280008000c00 */
[----:B------:R-:W2:Y:S01]  /*0fc0*/  LDG.E.64 R2, desc[UR10][R10.64] ;  /* 0x0000000a0a027981 */ /* 0x000ea2000c1e1b00 */
[----:B0-----:R-:W-:-:S04]  /*0fd0*/  IADD3 R8, P0, PT, R8, UR4, RZ ;  /* 0x0000000408087c10 */ /* 0x001fc8000ff1e0ff */
[----:B------:R-:W-:Y:S02]  /*0fe0*/  IADD3.X R9, PT, PT, R5, UR5, RZ, P0, !PT ;  /* 0x0000000505097c10 */ /* 0x000fe400087fe4ff */
[----:B--2---:R-:W-:-:S04]  /*0ff0*/  LEA R4, P1, R2, UR6, 0x3 ;  /* 0x0000000602047c11 */ /* 0x004fc8000f8218ff */
[----:B------:R-:W-:Y:S02]  /*1000*/  LEA.HI.X R5, R2, UR7, R3, 0x3, P1 ;  /* 0x0000000702057c11 */ /* 0x000fe400088f1c03 */
[----:B------:R-:W2:Y:S04]  /*1010*/  LDG.E.64 R2, desc[UR10][R8.64] ;  /* 0x0000000a08027981 */ /* 0x000ea8000c1e1b00 */
[----:B------:R-:W2:Y:S02]  /*1020*/  LDG.E.64 R4, desc[UR10][R4.64] ;  /* 0x0000000a04047981 */ /* 0x000ea4000c1e1b00 */
[----:B--2---:R-:W-:-:S11]  /*1030*/  DFMA R18, R2, R4, R18 ;  /* 0x000000040212722b */ /* 0x004fd60000000012 */
.L_x_0:
[----:B------:R-:W0:Y:S02]  /*1040*/  LDCU.64 UR4, c[0x0][0x390] ;  /* 0x00007200ff0477ac */ /* 0x000e240008000a00 */
[----:B0-----:R-:W-:-:S04]  /*1050*/  LEA R2, P0, R6, UR4, 0x3 ;  /* 0x0000000406027c11 */ /* 0x001fc8000f8018ff */
[----:B------:R-:W-:-:S05]  /*1060*/  LEA.HI.X R3, R6, UR5, R7, 0x3, P0 ;  /* 0x0000000506037c11 */ /* 0x000fca00080f1c07 */
[----:B------:R-:W-:Y:S01]  /*1070*/  STG.E.64 desc[UR10][R2.64], R18 ;  /* 0x0000001202007986 */ /* 0x000fe2000c101b0a */
[----:B------:R-:W-:Y:S05]  /*1080*/  EXIT ;  /* 0x000000000000794d */ /* 0x000fea0003800000 */
.L_x_5:
[----:B------:R-:W-:-:S00]  /*1090*/  BRA `(.L_x_5) ;  /* 0xfffffffc00fc7947 */ /* 0x000fc0000383ffff */
[----:B------:R-:W-:-:S00]  /*10a0*/  NOP ;  /* 0x0000000000007918 */ /* 0x000fc00000000000 */
        /* <DEDUP_REMOVED lines=13> */
.L_x_12:


//--------------------- .text._Z6gpu_axIfffEvPT_PKT0_PT1_Pmmm --------------------------
	.section	.text._Z6gpu_axIfffEvPT_PKT0_PT1_Pmmm,"ax",@progbits
	.align	128
        .global         _Z6gpu_axIfffEvPT_PKT0_PT1_Pmmm
        .type           _Z6gpu_axIfffEvPT_PKT0_PT1_Pmmm,@function
        .size           _Z6gpu_axIfffEvPT_PKT0_PT1_Pmmm,(.L_x_13 - _Z6gpu_axIfffEvPT_PKT0_PT1_Pmmm)
        .other          _Z6gpu_axIfffEvPT_PKT0_PT1_Pmmm,@"STO_CUDA_ENTRY STV_DEFAULT"
_Z6gpu_axIfffEvPT_PKT0_PT1_Pmmm:
.text._Z6gpu_axIfffEvPT_PKT0_PT1_Pmmm:
        /* <DEDUP_REMOVED lines=11> */
[----:B------:R-:W-:Y:S01]  /*00b0*/  IMAD.MOV.U32 R14, RZ, RZ, RZ ;  /* 0x000000ffff0e7224 */ /* 0x000fe200078e00ff */
[----:B------:R-:W1:Y:S01]  /*00c0*/  LDCU.64 UR10, c[0x0][0x358] ;  /* 0x00006b00ff0a77ac */ /* 0x000e620008000a00 */
[----:B0-----:R-:W-:-:S04]  /*00d0*/  UISETP.NE.U32.AND UP0, UPT, UR8, URZ, UPT ;  /* 0x000000ff0800728c */ /* 0x001fc8000bf05070 */
[----:B------:R-:W-:-:S09]  /*00e0*/  UISETP.NE.AND.EX UP0, UPT, UR9, URZ, UPT, UP0 ;  /* 0x000000ff0900728c */ /* 0x000fd2000bf05300 */
[----:B-1----:R-:W-:Y:S05]  /*00f0*/  BRA.U !UP0, `(.L_x_6) ;  /* 0x0000000d08b47547 */ /* 0x002fea000b800000 */
[----:B------:R-:W-:Y:S01]  /*0100*/  UISETP.GE.U32.AND UP1, UPT, UR8, 0x8, UPT ;  /* 0x000000080800788c */ /* 0x000fe2000bf26070 */
[----:B------:R-:W-:Y:S01]  /*0110*/  IMAD.MOV.U32 R14, RZ, RZ, RZ ;  /* 0x000000ffff0e7224 */ /* 0x000fe200078e00ff */
[----:B------:R-:W-:Y:S02]  /*0120*/  ULOP3.LUT UR16, UR8, 0x7, URZ, 0xc0, !UPT ;  /* 0x0000000708107892 */ /* 0x000fe4000f8ec0ff */
[----:B------:R-:W-:Y:S02]  /*0130*/  UISETP.GE.U32.AND.EX UP1, UPT, UR9, URZ, UPT, UP1 ;  /* 0x000000ff0900728c */ /* 0x000fe4000bf26110 */
[----:B------:R-:W-:Y:S01]  /*0140*/  UISETP.NE.U32.AND UP0, UPT, UR16, URZ, UPT ;  /* 0x000000ff1000728c */ /* 0x000fe2000bf05070 */
[----:B------:R-:W-:Y:S01]  /*0150*/  UMOV UR4, URZ ;  /* 0x000000ff00047c82 */ /* 0x000fe20008000000 */
[----:B------:R-:W-:Y:S02]  /*0160*/  UMOV UR5, URZ ;  /* 0x000000ff00057c82 */ /* 0x000fe40008000000 */
[----:B------:R-:W-:-:S03]  /*0170*/  UISETP.NE.AND.EX UP0, UPT, URZ, URZ, UPT, UP0 ;  /* 0x000000ffff00728c */ /* 0x000fc6000bf05300 */
[----:B------:R-:W-:Y:S08]  /*0180*/  BRA.U !UP1, `(.L_x_7) ;  /* 0x0000000509a07547 */ /* 0x000ff0000b800000 */
[----:B------:R-:W0:Y:S01]  /*0190*/  LDCU.64 UR6, c[0x0][0x398] ;  /* 0x00007300ff0677ac */ /* 0x000e220008000a00 */
[C-C-:B------:R-:W-:Y:S01]  /*01a0*/  SHF.L.U64.HI R4, R10.reuse, 0x5, R11.reuse ;  /* 0x000000050a047819 */ /* 0x140fe2000001020b */
[C---:B------:R-:W-:Y:S01]  /*01b0*/  IMAD.SHL.U32 R7, R10.reuse, 0x4, RZ ;  /* 0x000000040a077824 */ /* 0x040fe200078e00ff */
[C-C-:B------:R-:W-:Y:S01]  /*01c0*/  SHF.L.U64.HI R6, R10.reuse, 0x2, R11.reuse ;  /* 0x000000020a067819 */ /* 0x140fe2000001020b */
[----:B------:R-:W1:Y:S01]  /*01d0*/  LDCU.64 UR12, c[0x0][0x380] ;  /* 0x00007000ff0c77ac */ /* 0x000e620008000a00 */
[C---:B------:R-:W-:Y:S01]  /*01e0*/  SHF.L.U64.HI R8, R10.reuse, 0x3, R11 ;  /* 0x000000030a087819 */ /* 0x040fe2000001020b */
[----:B------:R-:W-:Y:S01]  /*01f0*/  IMAD.SHL.U32 R5, R10, 0x8, RZ ;  /* 0x000000080a057824 */ /* 0x000fe200078e00ff */
[----:B------:R-:W2:Y:S01]  /*0200*/  LDCU UR5, c[0x0][0x3a4] ;  /* 0x00007480ff0577ac */ /* 0x000ea20008000800 */
[----:B------:R-:W-:Y:S01]  /*0210*/  IMAD.MOV.U32 R14, RZ, RZ, RZ ;  /* 0x000000ffff0e7224 */ /* 0x000fe200078e00ff */
[----:B------:R-:W-:Y:S01]  /*0220*/  ULOP3.LUT UR4, UR8, 0xfffffff8, URZ, 0xc0, !UPT ;  /* 0xfffffff808047892 */ /* 0x000fe2000f8ec0ff */
[----:B------:R-:W3:Y:S01]  /*0230*/  LDCU.64 UR14, c[0x0][0x388] ;  /* 0x00007100ff0e77ac */ /* 0x000ee20008000a00 */
[----:B0-----:R-:W-:-:S05]  /*0240*/  LEA R0, P0, R12, UR6, 0x3 ;  /* 0x000000060c007c11 */ /* 0x001fca000f8018ff */
[----:B------:R-:W-:Y:S01]  /*0250*/  UMOV UR6, UR4 ;  /* 0x0000000400067c82 */ /* 0x000fe20008000000 */
[C---:B-1----:R-:W-:Y:S02]  /*0260*/  LEA R2, P1, R12.reuse, UR12, 0x2 ;  /* 0x0000000c0c027c11 */ /* 0x042fe4000f8210ff */
[C-C-:B------:R-:W-:Y:S02]  /*0270*/  LEA.HI.X R21, R12.reuse, UR7, R3.reuse, 0x3, P0 ;  /* 0x000000070c157c11 */ /* 0x140fe400080f1c03 */
[----:B------:R-:W-:Y:S01]  /*0280*/  LEA.HI.X R3, R12, UR13, R3, 0x2, P1 ;  /* 0x0000000d0c037c11 */ /* 0x000fe200088f1403 */
[----:B--2---:R-:W-:-:S08]  /*0290*/  UMOV UR7, UR5 ;  /* 0x0000000500077c82 */ /* 0x004fd00008000000 */
.L_x_8:
[----:B------:R-:W-:-:S05]  /*02a0*/  IMAD.MOV.U32 R20, RZ, RZ, R0 ;  /* 0x000000ffff147224 */ /* 0x000fca00078e0000 */
[----:B------:R-:W3:Y:S01]  /*02b0*/  LDG.E.64 R18, desc[UR10][R20.64] ;  /* 0x0000000a14127981 */ /* 0x000ee2000c1e1b00 */
[----:B------:R-:W-:-:S05]  /*02c0*/  IADD3 R16, P0, PT, R0, R5, RZ ;  /* 0x0000000500107210 */ /* 0x000fca0007f1e0ff */
[----:B------:R-:W-:Y:S01]  /*02d0*/  IMAD.X R17, R21, 0x1, R8, P0 ;  /* 0x0000000115117824 */ /* 0x000fe200000e0608 */
[----:B------:R-:W-:-:S04]  /*02e0*/  IADD3 R24, P0, PT, R16, R5, RZ ;  /* 0x0000000510187210 */ /* 0x000fc80007f1e0ff */
[----:B------:R-:W2:Y:S01]  /*02f0*/  LDG.E.64 R28, desc[UR10][R16.64] ;  /* 0x0000000a101c7981 */ /* 0x000ea2000c1e1b00 */
[----:B------:R-:W-:-:S05]  /*0300*/  IMAD.X R25, R17, 0x1, R8, P0 ;  /* 0x0000000111197824 */ /* 0x000fca00000e0608 */
[----:B------:R-:W4:Y:S01]  /*0310*/  LDG.E.64 R16, desc[UR10][R24.64] ;  /* 0x0000000a18107981 */ /* 0x000f22000c1e1b00 */
[----:B---3--:R-:W-:-:S04]  /*0320*/  LEA R26, P0, R18, UR14, 0x2 ;  /* 0x0000000e121a7c11 */ /* 0x008fc8000f8010ff */
[----:B------:R-:W-:Y:S02]  /*0330*/  LEA.HI.X R27, R18, UR15, R19, 0x2, P0 ;  /* 0x0000000f121b7c11 */ /* 0x000fe400080f1413 */
[----:B------:R-:W3:Y:S04]  /*0340*/  LDG.E R19, desc[UR10][R2.64] ;  /* 0x0000000a02137981 */ /* 0x000ee8000c1e1900 */
[----:B------:R2:W3:Y:S01]  /*0350*/  LDG.E R15, desc[UR10][R26.64] ;  /* 0x0000000a1a0f7981 */ /* 0x0004e2000c1e1900 */
[----:B------:R-:W-:-:S05]  /*0360*/  IADD3 R22, P0, PT, R2, R7, RZ ;  /* 0x0000000702167210 */ /* 0x000fca0007f1e0ff */
[----:B------:R-:W-:Y:S01]  /*0370*/  IMAD.X R23, R3, 0x1, R6, P0 ;  /* 0x0000000103177824 */ /* 0x000fe200000e0606 */
[----:B--2---:R-:W-:-:S04]  /*0380*/  LEA R26, P1, R28, UR14, 0x2 ;  /* 0x0000000e1c1a7c11 */ /* 0x004fc8000f8210ff */
[----:B------:R-:W-:Y:S02]  /*0390*/  LEA.HI.X R27, R28, UR15, R29, 0x2, P1 ;  /* 0x0000000f1c1b7c11 */ /* 0x000fe400088f141d */
[----:B------:R0:W2:Y:S04]  /*03a0*/  LDG.E R28, desc[UR10][R22.64] ;  /* 0x0000000a161c7981 */ /* 0x0000a8000c1e1900 */
[----:B------:R4:W2:Y:S01]  /*03b0*/  LDG.E R29, desc[UR10][R26.64] ;  /* 0x0000000a1a1d7981 */ /* 0x0008a2000c1e1900 */
[----:B0-----:R-:W-:Y:S02]  /*03c0*/  IADD3 R22, P1, PT, R22, R7, RZ ;  /* 0x0000000716167210 */ /* 0x001fe40007f3e0ff */
[----:B----4-:R-:W-:-:S03]  /*03d0*/  LEA R26, P0, R16, UR14, 0x2 ;  /* 0x0000000e101a7c11 */ /* 0x010fc6000f8010ff */
[----:B------:R-:W-:Y:S01]  /*03e0*/  IMAD.X R23, R23, 0x1, R6, P1 ;  /* 0x0000000117177824 */ /* 0x000fe200008e0606 */
[-C--:B------:R-:W-:Y:S02]  /*03f0*/  IADD3 R24, P1, PT, R24, R5.reuse, RZ ;  /* 0x0000000518187210 */ /* 0x080fe40007f3e0ff */
[----:B------:R-:W-:Y:S02]  /*0400*/  LEA.HI.X R27, R16, UR15, R17, 0x2, P0 ;  /* 0x0000000f101b7c11 */ /* 0x000fe400080f1411 */
[----:B------:R-:W4:Y:S01]  /*0410*/  LDG.E R20, desc[UR10][R22.64] ;  /* 0x0000000a16147981 */ /* 0x000f22000c1e1900 */
[--C-:B------:R-:W-:Y:S01]  /*0420*/  IMAD.X R25, R25, 0x1, R8.reuse, P1 ;  /* 0x0000000119197824 */ /* 0x100fe200008e0608 */
[----:B------:R-:W-:Y:S02]  /*0430*/  IADD3 R16, P0, PT, R24, R5, RZ ;  /* 0x0000000518107210 */ /* 0x000fe40007f1e0ff */
[----:B------:R-:W4:Y:S03]  /*0440*/  LDG.E R9, desc[UR10][R26.64] ;  /* 0x0000000a1a097981 */ /* 0x000f26000c1e1900 */
[----:B------:R-:W-:Y:S01]  /*0450*/  IMAD.X R17, R25, 0x1, R8, P0 ;  /* 0x0000000119117824 */ /* 0x000fe200000e0608 */
[----:B------:R3:W5:Y:S02]  /*0460*/  LDG.E.64 R26, desc[UR10][R24.64] ;  /* 0x0000000a181a7981 */ /* 0x000764000c1e1b00 */
[----:B---3--:R-:W-:Y:S01]  /*0470*/  FFMA R25, R19, R15, R14 ;  /* 0x0000000f13197223 */ /* 0x008fe2000000000e */
[----:B------:R-:W-:Y:S01]  /*0480*/  IADD3 R14, P0, PT, R16, R5, RZ ;  /* 0x00000005100e7210 */ /* 0x000fe20007f1e0ff */
[----:B------:R-:W3:Y:S04]  /*0490*/  LDG.E.64 R18, desc[UR10][R16.64] ;  /* 0x0000000a10127981 */ /* 0x000ee8000c1e1b00 */
[----:B------:R-:W-:-:S05]  /*04a0*/  IMAD.X R15, R17, 0x1, R8, P0 ;  /* 0x00000001110f7824 */ /* 0x000fca00000e0608 */
[----:B------:R-:W3:Y:S01]  /*04b0*/  LDG.E.64 R16, desc[UR10][R14.64] ;  /* 0x0000000a0e107981 */ /* 0x000ee2000c1e1b00 */
[----:B------:R-:W-:-:S05]  /*04c0*/  IADD3 R22, P0, PT, R22, R7, RZ ;  /* 0x0000000716167210 */ /* 0x000fca0007f1e0ff */
[----:B------:R-:W-:Y:S02]  /*04d0*/  IMAD.X R23, R23, 0x1, R6, P0 ;  /* 0x0000000117177824 */ /* 0x000fe400000e0606 */
[----:B--2---:R-:W-:Y:S01]  /*04e0*/  FFMA R29, R28, R29, R25 ;  /* 0x0000001d1c1d7223 */ /* 0x004fe20000000019 */
[----:B------:R-:W-:-:S05]  /*04f0*/  IADD3 R24, P1, PT, R22, R7, RZ ;  /* 0x0000000716187210 */ /* 0x000fca0007f3e0ff */
[----:B------:R-:W-:Y:S02]  /*0500*/  IMAD.X R25, R23, 0x1, R6, P1 ;  /* 0x0000000117197824 */ /* 0x000fe400008e0606 */
[----:B----4-:R-:W-:Y:S01]  /*0510*/  FFMA R20, R20, R9, R29 ;  /* 0x0000000914147223 */ /* 0x010fe2000000001d */
[----:B-----5:R-:W-:-:S04]  /*0520*/  LEA R28, P0, R26, UR14, 0x2 ;  /* 0x0000000e1a1c7c11 */ /* 0x020fc8000f8010ff */
[----:B------:R-:W-:Y:S02]  /*0530*/  LEA.HI.X R29, R26, UR15, R27, 0x2, P0 ;  /* 0x0000000f1a1d7c11 */ /* 0x000fe400080f141b */
[----:B------:R-:W2:Y:S04]  /*0540*/  LDG.E R27, desc[UR10][R22.64] ;  /* 0x0000000a161b7981 */ /* 0x000ea8000c1e1900 */
[----:B------:R0:W2:Y:S02]  /*0550*/  LDG.E R26, desc[UR10][R28.64] ;  /* 0x0000000a1c1a7981 */ /* 0x0000a4000c1e1900 */
[----:B0-----:R-:W-:Y:S02]  /*0560*/  IADD3 R28, P1, PT, R24, R7, RZ ;  /* 0x00000007181c7210 */ /* 0x001fe40007f3e0ff */
[----:B------:R-:W4:Y:S03]  /*0570*/  LDG.E R24, desc[UR10][R24.64] ;  /* 0x0000000a18187981 */ /* 0x000f26000c1e1900 */
[----:B------:R-:W-:Y:S01]  /*0580*/  IMAD.X R29, R25, 0x1, R6, P1 ;  /* 0x00000001191d7824 */ /* 0x000fe200008e0606 */
[----:B---3--:R-:W-:-:S04]  /*0590*/  LEA R22, P0, R18, UR14, 0x2 ;  /* 0x0000000e12167c11 */ /* 0x008fc8000f8010ff */
[----:B------:R-:W-:Y:S02]  /*05a0*/  LEA.HI.X R23, R18, UR15, R19, 0x2, P0 ;  /* 0x0000000f12177c11 */ /* 0x000fe400080f1413 */
[----:B------:R-:W-:-:S03]  /*05b0*/  IADD3 R18, P1, PT, R28, R7, RZ ;  /* 0x000000071c127210 */ /* 0x000fc60007f3e0ff */
[----:B------:R-:W4:Y:S02]  /*05c0*/  LDG.E R25, desc[UR10][R22.64] ;  /* 0x0000000a16197981 */ /* 0x000f24000c1e1900 */
[----:B------:R-:W-:Y:S02]  /*05d0*/  IMAD.X R19, R29, 0x1, R6, P1 ;  /* 0x000000011d137824 */ /* 0x000fe400008e0606 */
[----:B------:R0:W3:Y:S04]  /*05e0*/  LDG.E R23, desc[UR10][R28.64] ;  /* 0x0000000a1c177981 */ /* 0x0000e8000c1e1900 */
[----:B------:R1:W5:Y:S01]  /*05f0*/  LDG.E R22, desc[UR10][R18.64] ;  /* 0x0000000a12167981 */ /* 0x000362000c1e1900 */
[----:B0-----:R-:W-:-:S04]  /*0600*/  LEA R28, P0, R16, UR14, 0x2 ;  /* 0x0000000e101c7c11 */ /* 0x001fc8000f8010ff */
[----:B------:R-:W-:Y:S02]  /*0610*/  LEA.HI.X R29, R16, UR15, R17, 0x2, P0 ;  /* 0x0000000f101d7c11 */ /* 0x000fe400080f1411 */
[----:B------:R-:W-:-:S03]  /*0620*/  IADD3 R16, P0, PT, R18, R7, RZ ;  /* 0x0000000712107210 */ /* 0x000fc60007f1e0ff */
[----:B------:R-:W3:Y:S02]  /*0630*/  LDG.E R28, desc[UR10][R28.64] ;  /* 0x0000000a1c1c7981 */ /* 0x000ee4000c1e1900 */
[----:B------:R-:W-:Y:S01]  /*0640*/  IMAD.X R17, R19, 0x1, R6, P0 ;  /* 0x0000000113117824 */ /* 0x000fe200000e0606 */
[----:B-1----:R-:W-:-:S04]  /*0650*/  IADD3 R18, P0, PT, R14, R5, RZ ;  /* 0x000000050e127210 */ /* 0x002fc80007f1e0ff */
[----:B------:R0:W5:Y:S01]  /*0660*/  LDG.E R9, desc[UR10][R16.64] ;  /* 0x0000000a10097981 */ /* 0x000162000c1e1900 */
[----:B------:R-:W-:Y:S01]  /*0670*/  IMAD.X R19, R15, 0x1, R8, P0 ;  /* 0x000000010f137824 */ /* 0x000fe200000e0608 */
[----:B------:R-:W-:-:S05]  /*0680*/  IADD3 R14, P0, PT, R18, R5, RZ ;  /* 0x00000005120e7210 */ /* 0x000fca0007f1e0ff */
[----:B------:R-:W-:Y:S02]  /*0690*/  IMAD.X R15, R19, 0x1, R8, P0 ;  /* 0x00000001130f7824 */ /* 0x000fe400000e0608 */
[----:B------:R-:W0:Y:S04]  /*06a0*/  LDG.E.64 R18, desc[UR10][R18.64] ;  /* 0x0000000a12127981 */ /* 0x000e28000c1e1b00 */
[----:B------:R-:W2:Y:S01]  /*06b0*/  LDG.E.64 R14, desc[UR10][R14.64] ;  /* 0x0000000a0e0e7981 */ /* 0x000ea2000c1e1b00 */
[----:B------:R-:W-:Y:S01]  /*06c0*/  UIADD3 UR6, UP1, UPT, UR6, -0x8, URZ ;  /* 0xfffffff806067890 */ /* 0x000fe2000ff3e0ff */
[----:B0-----:R-:W-:-:S04]  /*06d0*/  LEA R16, P0, R18, UR14, 0x2 ;  /* 0x0000000e12107c11 */ /* 0x001fc8000f8010ff */
[----:B------:R-:W-:Y:S02]  /*06e0*/  LEA.HI.X R17, R18, UR15, R19, 0x2, P0 ;  /* 0x0000000f12117c11 */ /* 0x000fe400080f1413 */
[----:B--2---:R-:W-:-:S04]  /*06f0*/  LEA R18, P0, R14, UR14, 0x2 ;  /* 0x0000000e0e127c11 */ /* 0x004fc8000f8010ff */
[----:B------:R-:W-:Y:S01]  /*0700*/  LEA.HI.X R19, R14, UR15, R15, 0x2, P0 ;  /* 0x0000000f0e137c11 */ /* 0x000fe200080f140f */
[----:B------:R-:W5:Y:S04]  /*0710*/  LDG.E R17, desc[UR10][R16.64] ;  /* 0x0000000a10117981 */ /* 0x000f68000c1e1900 */
[----:B------:R-:W2:Y:S01]  /*0720*/  LDG.E R18, desc[UR10][R18.64] ;  /* 0x0000000a12127981 */ /* 0x000ea2000c1e1900 */
[----:B------:R-:W-:Y:S01]  /*0730*/  FFMA R27, R27, R26, R20 ;  /* 0x0000001a1b1b7223 */ /* 0x000fe20000000014 */
[----:B------:R-:W-:Y:S02]  /*0740*/  UIADD3.X UR7, UPT, UPT, UR7, -0x1, URZ, UP1, !UPT ;  /* 0xffffffff07077890 */ /* 0x000fe40008ffe4ff */
[----:B------:R-:W-:Y:S01]  /*0750*/  UISETP.NE.U32.AND UP1, UPT, UR6, URZ, UPT ;  /* 0x000000ff0600728c */ /* 0x000fe2000bf25070 */
[----:B----4-:R-:W-:-:S03]  /*0760*/  FFMA R24, R24, R25, R27 ;  /* 0x0000001918187223 */ /* 0x010fc6000000001b */
[----:B------:R-:W-:Y:S01]  /*0770*/  UISETP.NE.AND.EX UP1, UPT, UR7, URZ, UPT, UP1 ;  /* 0x000000ff0700728c */ /* 0x000fe2000bf25310 */
[----:B---3--:R-:W-:Y:S01]  /*0780*/  FFMA R23, R23, R28, R24 ;  /* 0x0000001c17177223 */ /* 0x008fe20000000018 */
[C---:B------:R-:W-:Y:S02]  /*0790*/  SHF.L.U64.HI R14, R10.reuse, 0x6, R11 ;  /* 0x000000060a0e7819 */ /* 0x040fe4000001020b */
[C---:B------:R-:W-:Y:S02]  /*07a0*/  LEA R0, P0, R10.reuse, R0, 0x6 ;  /* 0x000000000a007211 */ /* 0x040fe400078030ff */
[----:B------:R-:W-:-:S03]  /*07b0*/  LEA R2, P1, R10, R2, 0x5 ;  /* 0x000000020a027211 */ /* 0x000fc600078228ff */
[----:B------:R-:W-:Y:S02]  /*07c0*/  IMAD.X R21, R21, 0x1, R14, P0 ;  /* 0x0000000115157824 */ /* 0x000fe400000e060e */
[----:B------:R-:W-:Y:S02]  /*07d0*/  IMAD.X R3, R3, 0x1, R4, P1 ;  /* 0x0000000103037824 */ /* 0x000fe400008e0604 */
[----:B-----5:R-:W-:-:S04]  /*07e0*/  FFMA R22, R22, R17, R23 ;  /* 0x0000001116167223 */ /* 0x020fc80000000017 */
[----:B--2---:R-:W-:Y:S01]  /*07f0*/  FFMA R14, R9, R18, R22 ;  /* 0x00000012090e7223 */ /* 0x004fe20000000016 */
[----:B------:R-:W-:Y:S06]  /*0800*/  BRA.U UP1, `(.L_x_8) ;  /* 0xfffffff901a47547 */ /* 0x000fec000b83ffff */
.L_x_7:
[----:B------:R-:W-:Y:S05]  /*0810*/  BRA.U !UP0, `(.L_x_6) ;  /* 0x0000000508ec7547 */ /* 0x000fea000b800000 */
[----:B------:R-:W-:Y:S01]  /*0820*/  UISETP.GE.U32.AND UP1, UPT, UR16, 0x4, UPT ;  /* 0x000000041000788c */ /* 0x000fe2000bf26070 */
[----:B------:R-:W-:Y:S01]  /*0830*/  SHF.R.S32.HI R13, RZ, 0x1f, R12 ;  /* 0x0000001fff0d7819 */ /* 0x000fe2000001140c */
[----:B------:R-:W-:Y:S02]  /*0840*/  ULOP3.LUT UR9, UR8, 0x3, URZ, 0xc0, !UPT ;  /* 0x0000000308097892 */ /* 0x000fe4000f8ec0ff */
[----:B------:R-:W-:Y:S02]  /*0850*/  UISETP.GE.U32.AND.EX UP1, UPT, URZ, URZ, UPT, UP1 ;  /* 0x000000ffff00728c */ /* 0x000fe4000bf26110 */
[----:B------:R-:W-:-:S04]  /*0860*/  UISETP.NE.U32.AND UP0, UPT, UR9, URZ, UPT ;  /* 0x000000ff0900728c */ /* 0x000fc8000bf05070 */
[----:B------:R-:W-:-:S03]  /*0870*/  UISETP.NE.AND.EX UP0, UPT, URZ, URZ, UPT, UP0 ;  /* 0x000000ffff00728c */ /* 0x000fc6000bf05300 */
[----:B------:R-:W-:Y:S08]  /*0880*/  BRA.U !UP1, `(.L_x_9) ;  /* 0x0000000109e47547 */ /* 0x000ff0000b800000 */
[----:B------:R-:W0:Y:S01]  /*0890*/  LDCU.64 UR12, c[0x0][0x398] ;  /* 0x00007300ff0c77ac */ /* 0x000e220008000a00 */
[C---:B------:R-:W-:Y:S02]  /*08a0*/  IMAD R0, R10.reuse, UR5, RZ ;  /* 0x000000050a007c24 */ /* 0x040fe4000f8e02ff */
[C---:B------:R-:W-:Y:S01]  /*08b0*/  IMAD.WIDE.U32 R6, R10.reuse, UR4, R12 ;  /* 0x000000040a067c25 */ /* 0x040fe2000f8e000c */
[----:B------:R-:W-:Y:S02]  /*08c0*/  UIADD3 UR7, UPT, UPT, UR4, 0x1, URZ ;  /* 0x0000000104077890 */ /* 0x000fe4000fffe0ff */
[----:B------:R-:W-:Y:S02]  /*08d0*/  UIADD3 UR6, UPT, UPT, UR4, 0x2, URZ ;  /* 0x0000000204067890 */ /* 0x000fe4000fffe0ff */
[----:B------:R-:W-:Y:S01]  /*08e0*/  IMAD R3, R11, UR4, R0 ;  /* 0x000000040b037c24 */ /* 0x000fe2000f8e0200 */
[----:B------:R-:W-:Y:S01]  /*08f0*/  UIADD3 UR5, UPT, UPT, UR4, 0x3, URZ ;  /* 0x0000000304057890 */ /* 0x000fe2000fffe0ff */
[----:B------:R-:W-:-:S04]  /*0900*/  IMAD.WIDE.U32 R4, R10, UR7, R12 ;  /* 0x000000070a047c25 */ /* 0x000fc8000f8e000c */
[----:B------:R-:W-:Y:S02]  /*0910*/  IMAD.IADD R3, R7, 0x1, R3 ;  /* 0x0000000107037824 */ /* 0x000fe400078e0203 */
[----:B------:R-:W-:Y:S01]  /*0920*/  IMAD.WIDE.U32 R8, R10, UR6, R12 ;  /* 0x000000060a087c25 */ /* 0x000fe2000f8e000c */
[----:B0-----:R-:W-:-:S03]  /*0930*/  LEA R18, P1, R6, UR12, 0x3 ;  /* 0x0000000c06127c11 */ /* 0x001fc6000f8218ff */
[C---:B------:R-:W-:Y:S01]  /*0940*/  IMAD R0, R11.reuse, UR7, R5 ;  /* 0x000000070b007c24 */ /* 0x040fe2000f8e0205 */
[----:B------:R-:W-:Y:S01]  /*0950*/  LEA R20, P0, R4, UR12, 0x3 ;  /* 0x0000000c04147c11 */ /* 0x000fe2000f8018ff */
[----:B------:R-:W-:Y:S01]  /*0960*/  IMAD.WIDE.U32 R16, R10, UR5, R12 ;  /* 0x000000050a107c25 */ /* 0x000fe2000f8e000c */
[----:B------:R-:W-:Y:S02]  /*0970*/  LEA.HI.X R19, R6, UR13, R3, 0x3, P1 ;  /* 0x0000000d06137c11 */ /* 0x000fe400088f1c03 */
[----:B------:R-:W-:Y:S01]  /*0980*/  LEA R22, P1, R8, UR12, 0x3 ;  /* 0x0000000c08167c11 */ /* 0x000fe2000f8218ff */
[C---:B------:R-:W-:Y:S01]  /*0990*/  IMAD R2, R11.reuse, UR6, R9 ;  /* 0x000000060b027c24 */ /* 0x040fe2000f8e0209 */
[----:B------:R-:W-:Y:S01]  /*09a0*/  LEA.HI.X R21, R4, UR13, R0, 0x3, P0 ;  /* 0x0000000d04157c11 */ /* 0x000fe200080f1c00 */
[----:B------:R-:W-:Y:S01]  /*09b0*/  IMAD R5, R11, UR5, R17 ;  /* 0x000000050b057c24 */ /* 0x000fe2000f8e0211 */
[----:B------:R-:W2:Y:S01]  /*09c0*/  LDG.E.64 R18, desc[UR10][R18.64] ;  /* 0x0000000a12127981 */ /* 0x000ea2000c1e1b00 */
[----:B------:R-:W-:-:S02]  /*09d0*/  LEA R24, P0, R16, UR12, 0x3 ;  /* 0x0000000c10187c11 */ /* 0x000fc4000f8018ff */
[----:B------:R-:W-:Y:S01]  /*09e0*/  LEA.HI.X R23, R8, UR13, R2, 0x3, P1 ;  /* 0x0000000d08177c11 */ /* 0x000fe200088f1c02 */
[----:B------:R-:W3:Y:S01]  /*09f0*/  LDG.E.64 R20, desc[UR10][R20.64] ;  /* 0x0000000a14147981 */ /* 0x000ee2000c1e1b00 */
[----:B------:R-:W-:Y:S01]  /*0a00*/  LEA.HI.X R25, R16, UR13, R5, 0x3, P0 ;  /* 0x0000000d10197c11 */ /* 0x000fe200080f1c05 */
[----:B------:R-:W0:Y:S03]  /*0a10*/  LDCU.128 UR12, c[0x0][0x380] ;  /* 0x00007000ff0c77ac */ /* 0x000e260008000c00 */
[----:B------:R-:W4:Y:S04]  /*0a20*/  LDG.E.64 R22, desc[UR10][R22.64] ;  /* 0x0000000a16167981 */ /* 0x000f28000c1e1b00 */
[----:B------:R-:W5:Y:S01]  /*0a30*/  LDG.E.64 R24, desc[UR10][R24.64] ;  /* 0x0000000a18187981 */ /* 0x000f62000c1e1b00 */
[----:B0-----:R-:W-:-:S02]  /*0a40*/  LEA R26, P0, R6, UR12, 0x2 ;  /* 0x0000000c061a7c11 */ /* 0x001fc4000f8010ff */
[----:B------:R-:W-:Y:S02]  /*0a50*/  LEA R28, P1, R8, UR12, 0x2 ;  /* 0x0000000c081c7c11 */ /* 0x000fe4000f8210ff */
[----:B------:R-:W-:Y:S02]  /*0a60*/  LEA.HI.X R27, R6, UR13, R3, 0x2, P0 ;  /* 0x0000000d061b7c11 */ /* 0x000fe400080f1403 */
[----:B------:R-:W-:Y:S02]  /*0a70*/  LEA R6, P0, R4, UR12, 0x2 ;  /* 0x0000000c04067c11 */ /* 0x000fe4000f8010ff */
[----:B------:R-:W-:Y:S02]  /*0a80*/  LEA.HI.X R29, R8, UR13, R2, 0x2, P1 ;  /* 0x0000000d081d7c11 */ /* 0x000fe400088f1402 */
[----:B------:R-:W-:Y:S01]  /*0a90*/  LEA.HI.X R7, R4, UR13, R0, 0x2, P0 ;  /* 0x0000000d04077c11 */ /* 0x000fe200080f1400 */
[----:B------:R-:W5:Y:S01]  /*0aa0*/  LDG.E R27, desc[UR10][R26.64] ;  /* 0x0000000a1a1b7981 */ /* 0x000f62000c1e1900 */
[----:B------:R-:W-:-:S03]  /*0ab0*/  LEA R4, P0, R16, UR12, 0x2 ;  /* 0x0000000c10047c11 */ /* 0x000fc6000f8010ff */
[----:B------:R-:W5:Y:S01]  /*0ac0*/  LDG.E R6, desc[UR10][R6.64] ;  /* 0x0000000a06067981 */ /* 0x000f62000c1e1900 */
[----:B------:R-:W-:-:S03]  /*0ad0*/  LEA.HI.X R5, R16, UR13, R5, 0x2, P0 ;  /* 0x0000000d10057c11 */ /* 0x000fc600080f1405 */
[----:B------:R-:W5:Y:S04]  /*0ae0*/  LDG.E R29, desc[UR10][R28.64] ;  /* 0x0000000a1c1d7981 */ /* 0x000f68000c1e1900 */
[----:B------:R-:W5:Y:S01]  /*0af0*/  LDG.E R5, desc[UR10][R4.64] ;  /* 0x0000000a04057981 */ /* 0x000f62000c1e1900 */
[----:B--2---:R-:W-:-:S04]  /*0b00*/  LEA R2, P1, R18, UR14, 0x2 ;  /* 0x0000000e12027c11 */ /* 0x004fc8000f8210ff */
[----:B------:R-:W-:Y:S02]  /*0b10*/  LEA.HI.X R3, R18, UR15, R19, 0x2, P1 ;  /* 0x0000000f12037c11 */ /* 0x000fe400088f1413 */
[----:B---3--:R-:W-:Y:S02]  /*0b20*/  LEA R8, P0, R20, UR14, 0x2 ;  /* 0x0000000e14087c11 */ /* 0x008fe4000f8010ff */
[----:B----4-:R-:W-:Y:S01]  /*0b30*/  LEA R16, P1, R22, UR14, 0x2 ;  /* 0x0000000e16107c11 */ /* 0x010fe2000f8210ff */
[----:B------:R-:W2:Y:S01]  /*0b40*/  LDG.E R2, desc[UR10][R2.64] ;  /* 0x0000000a02027981 */ /* 0x000ea2000c1e1900 */
[----:B------:R-:W-:Y:S02]  /*0b50*/  LEA.HI.X R9, R20, UR15, R21, 0x2, P0 ;  /* 0x0000000f14097c11 */ /* 0x000fe400080f1415 */
[----:B------:R-:W-:Y:S02]  /*0b60*/  LEA.HI.X R17, R22, UR15, R23, 0x2, P1 ;  /* 0x0000000f16117c11 */ /* 0x000fe400088f1417 */
[C---:B-----5:R-:W-:Y:S01]  /*0b70*/  LEA R18, P0, R24.reuse, UR14, 0x2 ;  /* 0x0000000e18127c11 */ /* 0x060fe2000f8010ff */
[----:B------:R-:W3:Y:S03]  /*0b80*/  LDG.E R8, desc[UR10][R8.64] ;  /* 0x0000000a08087981 */ /* 0x000ee6000c1e1900 */
[----:B------:R-:W-:Y:S01]  /*0b90*/  LEA.HI.X R19, R24, UR15, R25, 0x2, P0 ;  /* 0x0000000f18137c11 */ /* 0x000fe200080f1419 */
[----:B------:R-:W4:Y:S04]  /*0ba0*/  LDG.E R16, desc[UR10][R16.64] ;  /* 0x0000000a10107981 */ /* 0x000f28000c1e1900 */
[----:B------:R-:W5:Y:S01]  /*0bb0*/  LDG.E R18, desc[UR10][R18.64] ;  /* 0x0000000a12127981 */ /* 0x000f62000c1e1900 */
[----:B------:R-:W-:Y:S01]  /*0bc0*/  UIADD3 UR4, UPT, UPT, UR4, 0x4, URZ ;  /* 0x0000000404047890 */ /* 0x000fe2000fffe0ff */
[----:B------:R-:W-:Y:S01]  /*0bd0*/  UMOV UR5, URZ ;  /* 0x000000ff00057c82 */ /* 0x000fe20008000000 */
[----:B--2---:R-:W-:-:S04]  /*0be0*/  FFMA R27, R27, R2, R14 ;  /* 0x000000021b1b7223 */ /* 0x004fc8000000000e */
[----:B---3--:R-:W-:-:S04]  /*0bf0*/  FFMA R6, R6, R8, R27 ;  /* 0x0000000806067223 */ /* 0x008fc8000000001b */
[----:B----4-:R-:W-:-:S04]  /*0c00*/  FFMA R6, R29, R16, R6 ;  /* 0x000000101d067223 */ /* 0x010fc80000000006 */
[----:B-----5:R-:W-:-:S07]  /*0c10*/  FFMA R14, R5, R18, R6 ;  /* 0x00000012050e7223 */ /* 0x020fce0000000006 */
.L_x_9:
        /* <DEDUP_REMOVED lines=16> */
[----:B------:R-:W-:Y:S01]  /*0d20*/  IMAD.WIDE.U32 R2, R10, UR5, R2 ;  /* 0x000000050a027c25 */ /* 0x000fe2000f8e0002 */
[----:B0-----:R-:W-:-:S03]  /*0d30*/  LEA R8, P0, R4, UR6, 0x3 ;  /* 0x0000000604087c11 */ /* 0x001fc6000f8018ff */
[----:B------:R-:W-:Y:S01]  /*0d40*/  IMAD R3, R11, UR5, R3 ;  /* 0x000000050b037c24 */ /* 0x000fe2000f8e0203 */
[----:B------:R-:W-:Y:S02]  /*0d50*/  LEA R18, P1, R2, UR6, 0x3 ;  /* 0x0000000602127c11 */ /* 0x000fe4000f8218ff */
[----:B------:R-:W-:Y:S02]  /*0d60*/  LEA.HI.X R9, R4, UR7, R7, 0x3, P0 ;  /* 0x0000000704097c11 */ /* 0x000fe400080f1c07 */
[----:B------:R-:W-:-:S04]  /*0d70*/  LEA.HI.X R19, R2, UR7, R3, 0x3, P1 ;  /* 0x0000000702137c11 */ /* 0x000fc800088f1c03 */
[----:B------:R-:W2:Y:S04]  /*0d80*/  LDG.E.64 R8, desc[UR10][R8.64] ;  /* 0x0000000a08087981 */ /* 0x000ea8000c1e1b00 */
[----:B------:R-:W3:Y:S01]  /*0d90*/  LDG.E.64 R18, desc[UR10][R18.64] ;  /* 0x0000000a12127981 */ /* 0x000ee2000c1e1b00 */
[----:B-1----:R-:W-:-:S04]  /*0da0*/  LEA R6, P1, R4, UR12, 0x2 ;  /* 0x0000000c04067c11 */ /* 0x002fc8000f8210ff */
[----:B------:R-:W-:Y:S02]  /*0db0*/  LEA.HI.X R7, R4, UR13, R7, 0x2, P1 ;  /* 0x0000000d04077c11 */ /* 0x000fe400088f1407 */
[----:B------:R-:W-:-:S04]  /*0dc0*/  LEA R4, P1, R2, UR12, 0x2 ;  /* 0x0000000c02047c11 */ /* 0x000fc8000f8210ff */
[----:B------:R-:W-:Y:S01]  /*0dd0*/  LEA.HI.X R5, R2, UR13, R3, 0x2, P1 ;  /* 0x0000000d02057c11 */ /* 0x000fe200088f1403 */
[----:B------:R-:W4:Y:S05]  /*0de0*/  LDG.E R7, desc[UR10][R6.64] ;  /* 0x0000000a06077981 */ /* 0x000f2a000c1e1900 */
[----:B------:R-:W5:Y:S01]  /*0df0*/  LDG.E R5, desc[UR10][R4.64] ;  /* 0x0000000a04057981 */ /* 0x000f62000c1e1900 */
[----:B--2---:R-:W-:-:S04]  /*0e00*/  LEA R16, P0, R8, UR14, 0x2 ;  /* 0x0000000e08107c11 */ /* 0x004fc8000f8010ff */
[----:B------:R-:W-:Y:S02]  /*0e10*/  LEA.HI.X R17, R8, UR15, R9, 0x2, P0 ;  /* 0x0000000f08117c11 */ /* 0x000fe400080f1409 */
[----:B---3--:R-:W-:-:S03]  /*0e20*/  LEA R20, P0, R18, UR14, 0x2 ;  /* 0x0000000e12147c11 */ /* 0x008fc6000f8010ff */
[----:B------:R-:W4:Y:S01]  /*0e30*/  LDG.E R16, desc[UR10][R16.64] ;  /* 0x0000000a10107981 */ /* 0x000f22000c1e1900 */
[----:B------:R-:W-:-:S05]  /*0e40*/  LEA.HI.X R21, R18, UR15, R19, 0x2, P0 ;  /* 0x0000000f12157c11 */ /* 0x000fca00080f1413 */
[----:B------:R-:W5:Y:S01]  /*0e50*/  LDG.E R20, desc[UR10][R20.64] ;  /* 0x0000000a14147981 */ /* 0x000f62000c1e1900 */
[----:B------:R-:W-:Y:S01]  /*0e60*/  UIADD3 UR4, UPT, UPT, UR4, 0x2, URZ ;  /* 0x0000000204047890 */ /* 0x000fe2000fffe0ff */
[----:B------:R-:W-:Y:S01]  /*0e70*/  UMOV UR5, URZ ;  /* 0x000000ff00057c82 */ /* 0x000fe20008000000 */
[----:B----4-:R-:W-:-:S04]  /*0e80*/  FFMA R14, R7, R16, R14 ;  /* 0x00000010070e7223 */ /* 0x010fc8000000000e */
[----:B-----5:R-:W-:-:S07]  /*0e90*/  FFMA R14, R5, R20, R14 ;  /* 0x00000014050e7223 */ /* 0x020fce000000000e */
.L_x_10:
[----:B------:R-:W-:Y:S05]  /*0ea0*/  BRA.U UP0, `(.L_x_6) ;  /* 0x0000000100487547 */ /* 0x000fea000b800000 */
[----:B------:R-:W0:Y:S01]  /*0eb0*/  LDCU.64 UR6, c[0x0][0x398] ;  /* 0x00007300ff0677ac */ /* 0x000e220008000a00 */
[C---:B------:R-:W-:Y:S02]  /*0ec0*/  IMAD R0, R10.reuse, UR5, RZ ;  /* 0x000000050a007c24 */ /* 0x040fe4000f8e02ff */
[----:B------:R-:W-:Y:S02]  /*0ed0*/  IMAD.MOV.U32 R2, RZ, RZ, R12 ;  /* 0x000000ffff027224 */ /* 0x000fe400078e000c */
[----:B------:R-:W-:Y:S02]  /*0ee0*/  IMAD.MOV.U32 R3, RZ, RZ, R13 ;  /* 0x000000ffff037224 */ /* 0x000fe400078e000d */
[----:B------:R-:W-:Y:S02]  /*0ef0*/  IMAD R5, R11, UR4, R0 ;  /* 0x000000040b057c24 */ /* 0x000fe4000f8e0200 */
[----:B------:R-:W-:-:S04]  /*0f00*/  IMAD.WIDE.U32 R10, R10, UR4, R2 ;  /* 0x000000040a0a7c25 */ /* 0x000fc8000f8e0002 */
[----:B------:R-:W-:Y:S01]  /*0f10*/  IMAD.IADD R5, R11, 0x1, R5 ;  /* 0x000000010b057824 */ /* 0x000fe200078e0205 */
[----:B0-----:R-:W-:-:S04]  /*0f20*/  LEA R2, P0, R10, UR6, 0x3 ;  /* 0x000000060a027c11 */ /* 0x001fc8000f8018ff */
[C---:B------:R-:W-:Y:S01]  /*0f30*/  LEA.HI.X R3, R10.reuse, UR7, R5, 0x3, P0 ;  /* 0x000000070a037c11 */ /* 0x040fe200080f1c05 */
[----:B------:R-:W0:Y:S05]  /*0f40*/  LDCU.128 UR4, c[0x0][0x380] ;  /* 0x00007000ff0477ac */ /* 0x000e2a0008000c00 */
[----:B------:R-:W2:Y:S01]  /*0f50*/  LDG.E.64 R2, desc[UR10][R2.64] ;  /* 0x0000000a02027981 */ /* 0x000ea2000c1e1b00 */
[----:B0-----:R-:W-:-:S04]  /*0f60*/  LEA R4, P0, R10, UR4, 0x2 ;  /* 0x000000040a047c11 */ /* 0x001fc8000f8010ff */
[----:B------:R-:W-:-:S06]  /*0f70*/  LEA.HI.X R5, R10, UR5, R5, 0x2, P0 ;  /* 0x000000050a057c11 */ /* 0x000fcc00080f1405 */
[----:B------:R-:W3:Y:S01]  /*0f80*/  LDG.E R5, desc[UR10][R4.64] ;  /* 0x0000000a04057981 */ /* 0x000ee2000c1e1900 */
[----:B--2---:R-:W-:-:S04]  /*0f90*/  LEA R6, P1, R2, UR6, 0x2 ;  /* 0x0000000602067c11 */ /* 0x004fc8000f8210ff */
[----:B------:R-:W-:-:S05]  /*0fa0*/  LEA.HI.X R7, R2, UR7, R3, 0x2, P1 ;  /* 0x0000000702077c11 */ /* 0x000fca00088f1403 */
[----:B------:R-:W3:Y:S02]  /*0fb0*/  LDG.E R6, desc[UR10][R6.64] ;  /* 0x0000000a06067981 */ /* 0x000ee4000c1e1900 */
[----:B---3--:R-:W-:-:S07]  /*0fc0*/  FFMA R14, R5, R6, R14 ;  /* 0x00000006050e7223 */ /* 0x008fce000000000e */
.L_x_6:
[----:B------:R-:W0:Y:S01]  /*0fd0*/  LDCU.64 UR4, c[0x0][0x390] ;  /* 0x00007200ff0477ac */ /* 0x000e220008000a00 */
[----:B------:R-:W-:Y:S02]  /*0fe0*/  SHF.R.S32.HI R3, RZ, 0x1f, R12 ;  /* 0x0000001fff037819 */ /* 0x000fe4000001140c */
[----:B0-----:R-:W-:-:S04]  /*0ff0*/  LEA R2, P0, R12, UR4, 0x2 ;  /* 0x000000040c027c11 */ /* 0x001fc8000f8010ff */
[----:B------:R-:W-:-:S05]  /*1000*/  LEA.HI.X R3, R12, UR5, R3, 0x2, P0 ;  /* 0x000000050c037c11 */ /* 0x000fca00080f1403 */
[----:B------:R-:W-:Y:S01]  /*1010*/  STG.E desc[UR10][R2.64], R14 ;  /* 0x0000000e02007986 */ /* 0x000fe2000c10190a */
[----:B------:R-:W-:Y:S05]  /*1020*/  EXIT ;  /* 0x000000000000794d */ /* 0x000fea0003800000 */
.L_x_11:
        /* <DEDUP_REMOVED lines=13> */
.L_x_13:


//--------------------- .nv.shared.reserved.0     --------------------------
	.section	.nv.shared.reserved.0,"aw",@nobits
	.weak		__nv_reservedSMEM_offset_0_alias
	.size		__nv_reservedSMEM_offset_0_alias, 0, 64
	.other		__nv_reservedSMEM_offset_0_alias,@"STO_CUDA_RESERVED_SHARED STV_DEFAULT"
__nv_reservedSMEM_offset_0_alias:
	.zero		0
	.zero		64


//--------------------- .nv.constant0._Z6gpu_axIdddEvPT_PKT0_PT1_Pmmm --------------------------
	.section	.nv.constant0._Z6gpu_axIdddEvPT_PKT0_PT1_Pmmm,"a",@progbits
	.sectionflags	@""
	.align	4
.nv.constant0._Z6gpu_axIdddEvPT_PKT0_PT1_Pmmm:
	.zero		944


//--------------------- .nv.constant0._Z6gpu_axIfffEvPT_PKT0_PT1_Pmmm --------------------------
	.section	.nv.constant0._Z6gpu_axIfffEvPT_PKT0_PT1_Pmmm,"a",@progbits
	.sectionflags	@""
	.align	4
.nv.constant0._Z6gpu_axIfffEvPT_PKT0_PT1_Pmmm:
	.zero		944


//--------------------- SYMBOLS --------------------------

	.type		.nv.reservedSmem.offset0,@object
	.size		.nv.reservedSmem.offset0,0x4
